	.target	sm_90a

	.elftype	@"ET_EXEC"


//--------------------- .note.nv.tkinfo           --------------------------
	.section	.note.nv.tkinfo,"",@"SHT_NOTE"
	.sectionflags	@"SHF_NOTE_NV_TKINFO"
	.tkinfo
        /*0018*/ 	.word	0x00000002
        /*0030*/ 	.string	""
        /*0030*/ 	.string	"ptxas"
        /*0030*/ 	.string	"Cuda compilation tools, release 13.0, V13.0.88"
        /*0030*/ 	.string	"Build cuda_13.0.r13.0/compiler.36424714_0"
        /*0030*/ 	.string	"-arch sm_90a -m 64 "



//--------------------- .note.nv.cuinfo           --------------------------
	.section	.note.nv.cuinfo,"",@"SHT_NOTE"
	.sectionflags	@"SHF_NOTE_NV_CUINFO"
        /*0018*/ 	.short	0x0002
        /*001a*/ 	.short	0x005a
        /*001c*/ 	.short	0x0082
	.zero		2


//--------------------- .nv.info                  --------------------------
	.section	.nv.info,"",@"SHT_CUDA_INFO"
	.align	4


	//----- nvinfo : EIATTR_REGCOUNT
	.align		4
        /*0000*/ 	.byte	0x04, 0x2f
        /*0002*/ 	.short	(.L_29 - .L_28)
	.align		4
.L_28:
        /*0004*/ 	.word	index@(_Z25multi_tensor_apply_kernelI18TensorListMetadataILi2EE17LAMBStage2FunctorIffEJPfS4_ffbEEvlPViT_T0_DpT1_)
        /*0008*/ 	.word	0x00000020


	//----- nvinfo : EIATTR_FRAME_SIZE
	.align		4
.L_29:
        /*000c*/ 	.byte	0x04, 0x11
        /*000e*/ 	.short	(.L_31 - .L_30)
	.align		4
.L_30:
        /*0010*/ 	.word	index@(_Z25multi_tensor_apply_kernelI18TensorListMetadataILi2EE17LAMBStage2FunctorIffEJPfS4_ffbEEvlPViT_T0_DpT1_)
        /*0014*/ 	.word	0x00000000


	//----- nvinfo : EIATTR_REGCOUNT
	.align		4
.L_31:
        /*0018*/ 	.byte	0x04, 0x2f
        /*001a*/ 	.short	(.L_33 - .L_32)
	.align		4
.L_32:
        /*001c*/ 	.word	index@(_Z25multi_tensor_apply_kernelI18TensorListMetadataILi2EE17LAMBStage2FunctorIfN3c104HalfEEJPfS6_ffbEEvlPViT_T0_DpT1_)
        /*0020*/ 	.word	0x00000020


	//----- nvinfo : EIATTR_FRAME_SIZE
	.align		4
.L_33:
        /*0024*/ 	.byte	0x04, 0x11
        /*0026*/ 	.short	(.L_35 - .L_34)
	.align		4
.L_34:
        /*0028*/ 	.word	index@(_Z25multi_tensor_apply_kernelI18TensorListMetadataILi2EE17LAMBStage2FunctorIfN3c104HalfEEJPfS6_ffbEEvlPViT_T0_DpT1_)
        /*002c*/ 	.word	0x00000000


	//----- nvinfo : EIATTR_REGCOUNT
	.align		4
.L_35:
        /*0030*/ 	.byte	0x04, 0x2f
        /*0032*/ 	.short	(.L_37 - .L_36)
	.align		4
.L_36:
        /*0034*/ 	.word	index@(_Z25multi_tensor_apply_kernelI18TensorListMetadataILi2EE17LAMBStage2FunctorIN3c104HalfEfEJPfS6_ffbEEvlPViT_T0_DpT1_)
        /*0038*/ 	.word	0x00000020


	//----- nvinfo : EIATTR_FRAME_SIZE
	.align		4
.L_37:
        /*003c*/ 	.byte	0x04, 0x11
        /*003e*/ 	.short	(.L_39 - .L_38)
	.align		4
.L_38:
        /*0040*/ 	.word	index@(_Z25multi_tensor_apply_kernelI18TensorListMetadataILi2EE17LAMBStage2FunctorIN3c104HalfEfEJPfS6_ffbEEvlPViT_T0_DpT1_)
        /*0044*/ 	.word	0x00000000


	//----- nvinfo : EIATTR_REGCOUNT
	.align		4
.L_39:
        /*0048*/ 	.byte	0x04, 0x2f
        /*004a*/ 	.short	(.L_41 - .L_40)
	.align		4
.L_40:
        /*004c*/ 	.word	index@(_Z25multi_tensor_apply_kernelI18TensorListMetadataILi2EE17LAMBStage2FunctorIN3c104HalfES4_EJPfS6_ffbEEvlPViT_T0_DpT1_)
        /*0050*/ 	.word	0x0000001f


	//----- nvinfo : EIATTR_FRAME_SIZE
	.align		4
.L_41:
        /*0054*/ 	.byte	0x04, 0x11
        /*0056*/ 	.short	(.L_43 - .L_42)
	.align		4
.L_42:
        /*0058*/ 	.word	index@(_Z25multi_tensor_apply_kernelI18TensorListMetadataILi2EE17LAMBStage2FunctorIN3c104HalfES4_EJPfS6_ffbEEvlPViT_T0_DpT1_)
        /*005c*/ 	.word	0x00000000


	//----- nvinfo : EIATTR_MIN_STACK_SIZE
	.align		4
.L_43:
        /*0060*/ 	.byte	0x04, 0x12
        /*0062*/ 	.short	(.L_45 - .L_44)
	.align		4
.L_44:
        /*0064*/ 	.word	index@(_Z25multi_tensor_apply_kernelI18TensorListMetadataILi2EE17LAMBStage2FunctorIN3c104HalfES4_EJPfS6_ffbEEvlPViT_T0_DpT1_)
        /*0068*/ 	.word	0x00000000


	//----- nvinfo : EIATTR_MIN_STACK_SIZE
	.align		4
.L_45:
        /*006c*/ 	.byte	0x04, 0x12
        /*006e*/ 	.short	(.L_47 - .L_46)
	.align		4
.L_46:
        /*0070*/ 	.word	index@(_Z25multi_tensor_apply_kernelI18TensorListMetadataILi2EE17LAMBStage2FunctorIN3c104HalfEfEJPfS6_ffbEEvlPViT_T0_DpT1_)
        /*0074*/ 	.word	0x00000000


	//----- nvinfo : EIATTR_MIN_STACK_SIZE
	.align		4
.L_47:
        /*0078*/ 	.byte	0x04, 0x12
        /*007a*/ 	.short	(.L_49 - .L_48)
	.align		4
.L_48:
        /*007c*/ 	.word	index@(_Z25multi_tensor_apply_kernelI18TensorListMetadataILi2EE17LAMBStage2FunctorIfN3c104HalfEEJPfS6_ffbEEvlPViT_T0_DpT1_)
        /*0080*/ 	.word	0x00000000


	//----- nvinfo : EIATTR_MIN_STACK_SIZE
	.align		4
.L_49:
        /*0084*/ 	.byte	0x04, 0x12
        /*0086*/ 	.short	(.L_51 - .L_50)
	.align		4
.L_50:
        /*0088*/ 	.word	index@(_Z25multi_tensor_apply_kernelI18TensorListMetadataILi2EE17LAMBStage2FunctorIffEJPfS4_ffbEEvlPViT_T0_DpT1_)
        /*008c*/ 	.word	0x00000000
.L_51:


//--------------------- .nv.compat                --------------------------
	.section	.nv.compat,"",@"SHT_CUDA_COMPAT_INFO"
	.align	4
        /*0000*/ 	.byte	0x02, 0x09, 0x01, 0x00, 0x02, 0x02, 0x01, 0x00, 0x02, 0x05, 0x05, 0x00, 0x03, 0x07, 0x01, 0x01
        /*0010*/ 	.byte	0x02, 0x03, 0x00, 0x00, 0x02, 0x06, 0x01, 0x00, 0x04, 0x0b, 0x08, 0x00, 0x00, 0x00, 0x00, 0x00
        /*0020*/ 	.byte	0x00, 0x00, 0x00, 0x00


//--------------------- .nv.info._Z25multi_tensor_apply_kernelI18TensorListMetadataILi2EE17LAMBStage2FunctorIN3c104HalfES4_EJPfS6_ffbEEvlPViT_T0_DpT1_ --------------------------
	.section	.nv.info._Z25multi_tensor_apply_kernelI18TensorListMetadataILi2EE17LAMBStage2FunctorIN3c104HalfES4_EJPfS6_ffbEEvlPViT_T0_DpT1_,"",@"SHT_CUDA_INFO"
	.sectionflags	@""
	.align	4


	//----- nvinfo : EIATTR_CUDA_API_VERSION
	.align		4
        /*0000*/ 	.byte	0x04, 0x37
        /*0002*/ 	.short	(.L_53 - .L_52)
.L_52:
        /*0004*/ 	.word	0x00000082


	//----- nvinfo : EIATTR_KPARAM_INFO
	.align		4
.L_53:
        /*0008*/ 	.byte	0x04, 0x17
        /*000a*/ 	.short	(.L_55 - .L_54)
.L_54:
        /*000c*/ 	.word	0x00000000
        /*0010*/ 	.short	0x0008
        /*0012*/ 	.short	0x0c78
        /*0014*/ 	.byte	0x00, 0xf0, 0x05, 0x00


	//----- nvinfo : EIATTR_KPARAM_INFO
	.align		4
.L_55:
        /*0018*/ 	.byte	0x04, 0x17
        /*001a*/ 	.short	(.L_57 - .L_56)
.L_56:
        /*001c*/ 	.word	0x00000000
        /*0020*/ 	.short	0x0007
        /*0022*/ 	.short	0x0c74
        /*0024*/ 	.byte	0x00, 0xf0, 0x11, 0x00


	//----- nvinfo : EIATTR_KPARAM_INFO
	.align		4
.L_57:
        /*0028*/ 	.byte	0x04, 0x17
        /*002a*/ 	.short	(.L_59 - .L_58)
.L_58:
        /*002c*/ 	.word	0x00000000
        /*0030*/ 	.short	0x0006
        /*0032*/ 	.short	0x0c70
        /*0034*/ 	.byte	0x00, 0xf0, 0x11, 0x00


	//----- nvinfo : EIATTR_KPARAM_INFO
	.align		4
.L_59:
        /*0038*/ 	.byte	0x04, 0x17
        /*003a*/ 	.short	(.L_61 - .L_60)
.L_60:
        /*003c*/ 	.word	0x00000000
        /*0040*/ 	.short	0x0005
        /*0042*/ 	.short	0x0c68
        /*0044*/ 	.byte	0x00, 0xf0, 0x21, 0x00


	//----- nvinfo : EIATTR_KPARAM_INFO
	.align		4
.L_61:
        /*0048*/ 	.byte	0x04, 0x17
        /*004a*/ 	.short	(.L_63 - .L_62)
.L_62:
        /*004c*/ 	.word	0x00000000
        /*0050*/ 	.short	0x0004
        /*0052*/ 	.short	0x0c60
        /*0054*/ 	.byte	0x00, 0xf0, 0x21, 0x00


	//----- nvinfo : EIATTR_KPARAM_INFO
	.align		4
.L_63:
        /*0058*/ 	.byte	0x04, 0x17
        /*005a*/ 	.short	(.L_65 - .L_64)
.L_64:
        /*005c*/ 	.word	0x00000000
        /*0060*/ 	.short	0x0003
        /*0062*/ 	.short	0x0c58
        /*0064*/ 	.byte	0x00, 0xf0, 0x05, 0x00


	//----- nvinfo : EIATTR_KPARAM_INFO
	.align		4
.L_65:
        /*0068*/ 	.byte	0x04, 0x17
        /*006a*/ 	.short	(.L_67 - .L_66)
.L_66:
        /*006c*/ 	.word	0x00000000
        /*0070*/ 	.short	0x0002
        /*0072*/ 	.short	0x0010
        /*0074*/ 	.byte	0x00, 0xf0, 0x21, 0x31


	//----- nvinfo : EIATTR_KPARAM_INFO
	.align		4
.L_67:
        /*0078*/ 	.byte	0x04, 0x17
        /*007a*/ 	.short	(.L_69 - .L_68)
.L_68:
        /*007c*/ 	.word	0x00000000
        /*0080*/ 	.short	0x0001
        /*0082*/ 	.short	0x0008
        /*0084*/ 	.byte	0x00, 0xf0, 0x21, 0x00


	//----- nvinfo : EIATTR_KPARAM_INFO
	.align		4
.L_69:
        /*0088*/ 	.byte	0x04, 0x17
        /*008a*/ 	.short	(.L_71 - .L_70)
.L_70:
        /*008c*/ 	.word	0x00000000
        /*0090*/ 	.short	0x0000
        /*0092*/ 	.short	0x0000
        /*0094*/ 	.byte	0x00, 0xf0, 0x21, 0x00


	//----- nvinfo : EIATTR_SPARSE_MMA_MASK
	.align		4
.L_71:
        /*0098*/ 	.byte	0x03, 0x50
        /*009a*/ 	.short	0x0000


	//----- nvinfo : EIATTR_MAXREG_COUNT
	.align		4
        /*009c*/ 	.byte	0x03, 0x1b
        /*009e*/ 	.short	0x00ff


	//----- nvinfo : EIATTR_MERCURY_ISA_VERSION
	.align		4
        /*00a0*/ 	.byte	0x03, 0x5f
        /*00a2*/ 	.short	0x0101


	//----- nvinfo : EIATTR_EXIT_INSTR_OFFSETS
	.align		4
        /*00a4*/ 	.byte	0x04, 0x1c
        /*00a6*/ 	.short	(.L_73 - .L_72)


	//   ....[0]....
.L_72:
        /*00a8*/ 	.word	0x00000260


	//   ....[1]....
        /*00ac*/ 	.word	0x000007a0


	//----- nvinfo : EIATTR_CBANK_PARAM_SIZE
	.align		4
.L_73:
        /*00b0*/ 	.byte	0x03, 0x19
        /*00b2*/ 	.short	0x0c79


	//----- nvinfo : EIATTR_PARAM_CBANK
	.align		4
        /*00b4*/ 	.byte	0x04, 0x0a
        /*00b6*/ 	.short	(.L_75 - .L_74)
	.align		4
.L_74:
        /*00b8*/ 	.word	index@(.nv.constant0._Z25multi_tensor_apply_kernelI18TensorListMetadataILi2EE17LAMBStage2FunctorIN3c104HalfES4_EJPfS6_ffbEEvlPViT_T0_DpT1_)
        /*00bc*/ 	.short	0x0210
        /*00be*/ 	.short	0x0c79


	//----- nvinfo : EIATTR_SW_WAR
	.align		4
.L_75:
        /*00c0*/ 	.byte	0x04, 0x36
        /*00c2*/ 	.short	(.L_77 - .L_76)
.L_76:
        /*00c4*/ 	.word	0x00000008
.L_77:


//--------------------- .nv.info._Z25multi_tensor_apply_kernelI18TensorListMetadataILi2EE17LAMBStage2FunctorIN3c104HalfEfEJPfS6_ffbEEvlPViT_T0_DpT1_ --------------------------
	.section	.nv.info._Z25multi_tensor_apply_kernelI18TensorListMetadataILi2EE17LAMBStage2FunctorIN3c104HalfEfEJPfS6_ffbEEvlPViT_T0_DpT1_,"",@"SHT_CUDA_INFO"
	.sectionflags	@""
	.align	4


	//----- nvinfo : EIATTR_CUDA_API_VERSION
	.align		4
        /*0000*/ 	.byte	0x04, 0x37
        /*0002*/ 	.short	(.L_79 - .L_78)
.L_78:
        /*0004*/ 	.word	0x00000082


	//----- nvinfo : EIATTR_KPARAM_INFO
	.align		4
.L_79:
        /*0008*/ 	.byte	0x04, 0x17
        /*000a*/ 	.short	(.L_81 - .L_80)
.L_80:
        /*000c*/ 	.word	0x00000000
        /*0010*/ 	.short	0x0008
        /*0012*/ 	.short	0x0c78
        /*0014*/ 	.byte	0x00, 0xf0, 0x05, 0x00


	//----- nvinfo : EIATTR_KPARAM_INFO
	.align		4
.L_81:
        /*0018*/ 	.byte	0x04, 0x17
        /*001a*/ 	.short	(.L_83 - .L_82)
.L_82:
        /*001c*/ 	.word	0x00000000
        /*0020*/ 	.short	0x0007
        /*0022*/ 	.short	0x0c74
        /*0024*/ 	.byte	0x00, 0xf0, 0x11, 0x00


	//----- nvinfo : EIATTR_KPARAM_INFO
	.align		4
.L_83:
        /*0028*/ 	.byte	0x04, 0x17
        /*002a*/ 	.short	(.L_85 - .L_84)
.L_84:
        /*002c*/ 	.word	0x00000000
        /*0030*/ 	.short	0x0006
        /*0032*/ 	.short	0x0c70
        /*0034*/ 	.byte	0x00, 0xf0, 0x11, 0x00


	//----- nvinfo : EIATTR_KPARAM_INFO
	.align		4
.L_85:
        /*0038*/ 	.byte	0x04, 0x17
        /*003a*/ 	.short	(.L_87 - .L_86)
.L_86:
        /*003c*/ 	.word	0x00000000
        /*0040*/ 	.short	0x0005
        /*0042*/ 	.short	0x0c68
        /*0044*/ 	.byte	0x00, 0xf0, 0x21, 0x00


	//----- nvinfo : EIATTR_KPARAM_INFO
	.align		4
.L_87:
        /*0048*/ 	.byte	0x04, 0x17
        /*004a*/ 	.short	(.L_89 - .L_88)
.L_88:
        /*004c*/ 	.word	0x00000000
        /*0050*/ 	.short	0x0004
        /*0052*/ 	.short	0x0c60
        /*0054*/ 	.byte	0x00, 0xf0, 0x21, 0x00


	//----- nvinfo : EIATTR_KPARAM_INFO
	.align		4
.L_89:
        /*0058*/ 	.byte	0x04, 0x17
        /*005a*/ 	.short	(.L_91 - .L_90)
.L_90:
        /*005c*/ 	.word	0x00000000
        /*0060*/ 	.short	0x0003
        /*0062*/ 	.short	0x0c58
        /*0064*/ 	.byte	0x00, 0xf0, 0x05, 0x00


	//----- nvinfo : EIATTR_KPARAM_INFO
	.align		4
.L_91:
        /*0068*/ 	.byte	0x04, 0x17
        /*006a*/ 	.short	(.L_93 - .L_92)
.L_92:
        /*006c*/ 	.word	0x00000000
        /*0070*/ 	.short	0x0002
        /*0072*/ 	.short	0x0010
        /*0074*/ 	.byte	0x00, 0xf0, 0x21, 0x31


	//----- nvinfo : EIATTR_KPARAM_INFO
	.align		4
.L_93:
        /*0078*/ 	.byte	0x04, 0x17
        /*007a*/ 	.short	(.L_95 - .L_94)
.L_94:
        /*007c*/ 	.word	0x00000000
        /*0080*/ 	.short	0x0001
        /*0082*/ 	.short	0x0008
        /*0084*/ 	.byte	0x00, 0xf0, 0x21, 0x00


	//----- nvinfo : EIATTR_KPARAM_INFO
	.align		4
.L_95:
        /*0088*/ 	.byte	0x04, 0x17
        /*008a*/ 	.short	(.L_97 - .L_96)
.L_96:
        /*008c*/ 	.word	0x00000000
        /*0090*/ 	.short	0x0000
        /*0092*/ 	.short	0x0000
        /*0094*/ 	.byte	0x00, 0xf0, 0x21, 0x00


	//----- nvinfo : EIATTR_SPARSE_MMA_MASK
	.align		4
.L_97:
        /*0098*/ 	.byte	0x03, 0x50
        /*009a*/ 	.short	0x0000


	//----- nvinfo : EIATTR_MAXREG_COUNT
	.align		4
        /*009c*/ 	.byte	0x03, 0x1b
        /*009e*/ 	.short	0x00ff


	//----- nvinfo : EIATTR_MERCURY_ISA_VERSION
	.align		4
        /*00a0*/ 	.byte	0x03, 0x5f
        /*00a2*/ 	.short	0x0101


	//----- nvinfo : EIATTR_EXIT_INSTR_OFFSETS
	.align		4
        /*00a4*/ 	.byte	0x04, 0x1c
        /*00a6*/ 	.short	(.L_99 - .L_98)


	//   ....[0]....
.L_98:
        /*00a8*/ 	.word	0x00000260


	//   ....[1]....
        /*00ac*/ 	.word	0x00000740


	//----- nvinfo : EIATTR_CBANK_PARAM_SIZE
	.align		4
.L_99:
        /*00b0*/ 	.byte	0x03, 0x19
        /*00b2*/ 	.short	0x0c79


	//----- nvinfo : EIATTR_PARAM_CBANK
	.align		4
        /*00b4*/ 	.byte	0x04, 0x0a
        /*00b6*/ 	.short	(.L_101 - .L_100)
	.align		4
.L_100:
        /*00b8*/ 	.word	index@(.nv.constant0._Z25multi_tensor_apply_kernelI18TensorListMetadataILi2EE17LAMBStage2FunctorIN3c104HalfEfEJPfS6_ffbEEvlPViT_T0_DpT1_)
        /*00bc*/ 	.short	0x0210
        /*00be*/ 	.short	0x0c79


	//----- nvinfo : EIATTR_SW_WAR
	.align		4
.L_101:
        /*00c0*/ 	.byte	0x04, 0x36
        /*00c2*/ 	.short	(.L_103 - .L_102)
.L_102:
        /*00c4*/ 	.word	0x00000008
.L_103:


//--------------------- .nv.info._Z25multi_tensor_apply_kernelI18TensorListMetadataILi2EE17LAMBStage2FunctorIfN3c104HalfEEJPfS6_ffbEEvlPViT_T0_DpT1_ --------------------------
	.section	.nv.info._Z25multi_tensor_apply_kernelI18TensorListMetadataILi2EE17LAMBStage2FunctorIfN3c104HalfEEJPfS6_ffbEEvlPViT_T0_DpT1_,"",@"SHT_CUDA_INFO"
	.sectionflags	@""
	.align	4


	//----- nvinfo : EIATTR_CUDA_API_VERSION
	.align		4
        /*0000*/ 	.byte	0x04, 0x37
        /*0002*/ 	.short	(.L_105 - .L_104)
.L_104:
        /*0004*/ 	.word	0x00000082


	//----- nvinfo : EIATTR_KPARAM_INFO
	.align		4
.L_105:
        /*0008*/ 	.byte	0x04, 0x17
        /*000a*/ 	.short	(.L_107 - .L_106)
.L_106:
        /*000c*/ 	.word	0x00000000
        /*0010*/ 	.short	0x0008
        /*0012*/ 	.short	0x0c78
        /*0014*/ 	.byte	0x00, 0xf0, 0x05, 0x00


	//----- nvinfo : EIATTR_KPARAM_INFO
	.align		4
.L_107:
        /*0018*/ 	.byte	0x04, 0x17
        /*001a*/ 	.short	(.L_109 - .L_108)
.L_108:
        /*001c*/ 	.word	0x00000000
        /*0020*/ 	.short	0x0007
        /*0022*/ 	.short	0x0c74
        /*0024*/ 	.byte	0x00, 0xf0, 0x11, 0x00


	//----- nvinfo : EIATTR_KPARAM_INFO
	.align		4
.L_109:
        /*0028*/ 	.byte	0x04, 0x17
        /*002a*/ 	.short	(.L_111 - .L_110)
.L_110:
        /*002c*/ 	.word	0x00000000
        /*0030*/ 	.short	0x0006
        /*0032*/ 	.short	0x0c70
        /*0034*/ 	.byte	0x00, 0xf0, 0x11, 0x00


	//----- nvinfo : EIATTR_KPARAM_INFO
	.align		4
.L_111:
        /*0038*/ 	.byte	0x04, 0x17
        /*003a*/ 	.short	(.L_113 - .L_112)
.L_112:
        /*003c*/ 	.word	0x00000000
        /*0040*/ 	.short	0x0005
        /*0042*/ 	.short	0x0c68
        /*0044*/ 	.byte	0x00, 0xf0, 0x21, 0x00


	//----- nvinfo : EIATTR_KPARAM_INFO
	.align		4
.L_113:
        /*0048*/ 	.byte	0x04, 0x17
        /*004a*/ 	.short	(.L_115 - .L_114)
.L_114:
        /*004c*/ 	.word	0x00000000
        /*0050*/ 	.short	0x0004
        /*0052*/ 	.short	0x0c60
        /*0054*/ 	.byte	0x00, 0xf0, 0x21, 0x00


	//----- nvinfo : EIATTR_KPARAM_INFO
	.align		4
.L_115:
        /*0058*/ 	.byte	0x04, 0x17
        /*005a*/ 	.short	(.L_117 - .L_116)
.L_116:
        /*005c*/ 	.word	0x00000000
        /*0060*/ 	.short	0x0003
        /*0062*/ 	.short	0x0c58
        /*0064*/ 	.byte	0x00, 0xf0, 0x05, 0x00


	//----- nvinfo : EIATTR_KPARAM_INFO
	.align		4
.L_117:
        /*0068*/ 	.byte	0x04, 0x17
        /*006a*/ 	.short	(.L_119 - .L_118)
.L_118:
        /*006c*/ 	.word	0x00000000
        /*0070*/ 	.short	0x0002
        /*0072*/ 	.short	0x0010
        /*0074*/ 	.byte	0x00, 0xf0, 0x21, 0x31


	//----- nvinfo : EIATTR_KPARAM_INFO
	.align		4
.L_119:
        /*0078*/ 	.byte	0x04, 0x17
        /*007a*/ 	.short	(.L_121 - .L_120)
.L_120:
        /*007c*/ 	.word	0x00000000
        /*0080*/ 	.short	0x0001
        /*0082*/ 	.short	0x0008
        /*0084*/ 	.byte	0x00, 0xf0, 0x21, 0x00


	//----- nvinfo : EIATTR_KPARAM_INFO
	.align		4
.L_121:
        /*0088*/ 	.byte	0x04, 0x17
        /*008a*/ 	.short	(.L_123 - .L_122)
.L_122:
        /*008c*/ 	.word	0x00000000
        /*0090*/ 	.short	0x0000
        /*0092*/ 	.short	0x0000
        /*0094*/ 	.byte	0x00, 0xf0, 0x21, 0x00


	//----- nvinfo : EIATTR_SPARSE_MMA_MASK
	.align		4
.L_123:
        /*0098*/ 	.byte	0x03, 0x50
        /*009a*/ 	.short	0x0000


	//----- nvinfo : EIATTR_MAXREG_COUNT
	.align		4
        /*009c*/ 	.byte	0x03, 0x1b
        /*009e*/ 	.short	0x00ff


	//----- nvinfo : EIATTR_MERCURY_ISA_VERSION
	.align		4
        /*00a0*/ 	.byte	0x03, 0x5f
        /*00a2*/ 	.short	0x0101


	//----- nvinfo : EIATTR_EXIT_INSTR_OFFSETS
	.align		4
        /*00a4*/ 	.byte	0x04, 0x1c
        /*00a6*/ 	.short	(.L_125 - .L_124)


	//   ....[0]....
.L_124:
        /*00a8*/ 	.word	0x00000260


	//   ....[1]....
        /*00ac*/ 	.word	0x000006a0


	//----- nvinfo : EIATTR_CBANK_PARAM_SIZE
	.align		4
.L_125:
        /*00b0*/ 	.byte	0x03, 0x19
        /*00b2*/ 	.short	0x0c79


	//----- nvinfo : EIATTR_PARAM_CBANK
	.align		4
        /*00b4*/ 	.byte	0x04, 0x0a
        /*00b6*/ 	.short	(.L_127 - .L_126)
	.align		4
.L_126:
        /*00b8*/ 	.word	index@(.nv.constant0._Z25multi_tensor_apply_kernelI18TensorListMetadataILi2EE17LAMBStage2FunctorIfN3c104HalfEEJPfS6_ffbEEvlPViT_T0_DpT1_)
        /*00bc*/ 	.short	0x0210
        /*00be*/ 	.short	0x0c79


	//----- nvinfo : EIATTR_SW_WAR
	.align		4
.L_127:
        /*00c0*/ 	.byte	0x04, 0x36
        /*00c2*/ 	.short	(.L_129 - .L_128)
.L_128:
        /*00c4*/ 	.word	0x00000008
.L_129:


//--------------------- .nv.info._Z25multi_tensor_apply_kernelI18TensorListMetadataILi2EE17LAMBStage2FunctorIffEJPfS4_ffbEEvlPViT_T0_DpT1_ --------------------------
	.section	.nv.info._Z25multi_tensor_apply_kernelI18TensorListMetadataILi2EE17LAMBStage2FunctorIffEJPfS4_ffbEEvlPViT_T0_DpT1_,"",@"SHT_CUDA_INFO"
	.sectionflags	@""
	.align	4


	//----- nvinfo : EIATTR_CUDA_API_VERSION
	.align		4
        /*0000*/ 	.byte	0x04, 0x37
        /*0002*/ 	.short	(.L_131 - .L_130)
.L_130:
        /*0004*/ 	.word	0x00000082


	//----- nvinfo : EIATTR_KPARAM_INFO
	.align		4
.L_131:
        /*0008*/ 	.byte	0x04, 0x17
        /*000a*/ 	.short	(.L_133 - .L_132)
.L_132:
        /*000c*/ 	.word	0x00000000
        /*0010*/ 	.short	0x0008
        /*0012*/ 	.short	0x0c78
        /*0014*/ 	.byte	0x00, 0xf0, 0x05, 0x00


	//----- nvinfo : EIATTR_KPARAM_INFO
	.align		4
.L_133:
        /*0018*/ 	.byte	0x04, 0x17
        /*001a*/ 	.short	(.L_135 - .L_134)
.L_134:
        /*001c*/ 	.word	0x00000000
        /*0020*/ 	.short	0x0007
        /*0022*/ 	.short	0x0c74
        /*0024*/ 	.byte	0x00, 0xf0, 0x11, 0x00


	//----- nvinfo : EIATTR_KPARAM_INFO
	.align		4
.L_135:
        /*0028*/ 	.byte	0x04, 0x17
        /*002a*/ 	.short	(.L_137 - .L_136)
.L_136:
        /*002c*/ 	.word	0x00000000
        /*0030*/ 	.short	0x0006
        /*0032*/ 	.short	0x0c70
        /*0034*/ 	.byte	0x00, 0xf0, 0x11, 0x00


	//----- nvinfo : EIATTR_KPARAM_INFO
	.align		4
.L_137:
        /*0038*/ 	.byte	0x04, 0x17
        /*003a*/ 	.short	(.L_139 - .L_138)
.L_138:
        /*003c*/ 	.word	0x00000000
        /*0040*/ 	.short	0x0005
        /*0042*/ 	.short	0x0c68
        /*0044*/ 	.byte	0x00, 0xf0, 0x21, 0x00


	//----- nvinfo : EIATTR_KPARAM_INFO
	.align		4
.L_139:
        /*0048*/ 	.byte	0x04, 0x17
        /*004a*/ 	.short	(.L_141 - .L_140)
.L_140:
        /*004c*/ 	.word	0x00000000
        /*0050*/ 	.short	0x0004
        /*0052*/ 	.short	0x0c60
        /*0054*/ 	.byte	0x00, 0xf0, 0x21, 0x00


	//----- nvinfo : EIATTR_KPARAM_INFO
	.align		4
.L_141:
        /*0058*/ 	.byte	0x04, 0x17
        /*005a*/ 	.short	(.L_143 - .L_142)
.L_142:
        /*005c*/ 	.word	0x00000000
        /*0060*/ 	.short	0x0003
        /*0062*/ 	.short	0x0c58
        /*0064*/ 	.byte	0x00, 0xf0, 0x05, 0x00


	//----- nvinfo : EIATTR_KPARAM_INFO
	.align		4
.L_143:
        /*0068*/ 	.byte	0x04, 0x17
        /*006a*/ 	.short	(.L_145 - .L_144)
.L_144:
        /*006c*/ 	.word	0x00000000
        /*0070*/ 	.short	0x0002
        /*0072*/ 	.short	0x0010
        /*0074*/ 	.byte	0x00, 0xf0, 0x21, 0x31


	//----- nvinfo : EIATTR_KPARAM_INFO
	.align		4
.L_145:
        /*0078*/ 	.byte	0x04, 0x17
        /*007a*/ 	.short	(.L_147 - .L_146)
.L_146:
        /*007c*/ 	.word	0x00000000
        /*0080*/ 	.short	0x0001
        /*0082*/ 	.short	0x0008
        /*0084*/ 	.byte	0x00, 0xf0, 0x21, 0x00


	//----- nvinfo : EIATTR_KPARAM_INFO
	.align		4
.L_147:
        /*0088*/ 	.byte	0x04, 0x17
        /*008a*/ 	.short	(.L_149 - .L_148)
.L_148:
        /*008c*/ 	.word	0x00000000
        /*0090*/ 	.short	0x0000
        /*0092*/ 	.short	0x0000
        /*0094*/ 	.byte	0x00, 0xf0, 0x21, 0x00


	//----- nvinfo : EIATTR_SPARSE_MMA_MASK
	.align		4
.L_149:
        /*0098*/ 	.byte	0x03, 0x50
        /*009a*/ 	.short	0x0000


	//----- nvinfo : EIATTR_MAXREG_COUNT
	.align		4
        /*009c*/ 	.byte	0x03, 0x1b
        /*009e*/ 	.short	0x00ff


	//----- nvinfo : EIATTR_MERCURY_ISA_VERSION
	.align		4
        /*00a0*/ 	.byte	0x03, 0x5f
        /*00a2*/ 	.short	0x0101


	//----- nvinfo : EIATTR_EXIT_INSTR_OFFSETS
	.align		4
        /*00a4*/ 	.byte	0x04, 0x1c
        /*00a6*/ 	.short	(.L_151 - .L_150)


	//   ....[0]....
.L_150:
        /*00a8*/ 	.word	0x00000260


	//   ....[1]....
        /*00ac*/ 	.word	0x000006e0


	//----- nvinfo : EIATTR_CBANK_PARAM_SIZE
	.align		4
.L_151:
        /*00b0*/ 	.byte	0x03, 0x19
        /*00b2*/ 	.short	0x0c79


	//----- nvinfo : EIATTR_PARAM_CBANK
	.align		4
        /*00b4*/ 	.byte	0x04, 0x0a
        /*00b6*/ 	.short	(.L_153 - .L_152)
	.align		4
.L_152:
        /*00b8*/ 	.word	index@(.nv.constant0._Z25multi_tensor_apply_kernelI18TensorListMetadataILi2EE17LAMBStage2FunctorIffEJPfS4_ffbEEvlPViT_T0_DpT1_)
        /*00bc*/ 	.short	0x0210
        /*00be*/ 	.short	0x0c79


	//----- nvinfo : EIATTR_SW_WAR
	.align		4
.L_153:
        /*00c0*/ 	.byte	0x04, 0x36
        /*00c2*/ 	.short	(.L_155 - .L_154)
.L_154:
        /*00c4*/ 	.word	0x00000008
.L_155:


//--------------------- .nv.callgraph             --------------------------
	.section	.nv.callgraph,"",@"SHT_CUDA_CALLGRAPH"
	.align	4
	.sectionentsize	8
	.align		4
        /*0000*/ 	.word	0x00000000
	.align		4
        /*0004*/ 	.word	0xffffffff
	.align		4
        /*0008*/ 	.word	0x00000000
	.align		4
        /*000c*/ 	.word	0xfffffffe
	.align		4
        /*0010*/ 	.word	0x00000000
	.align		4
        /*0014*/ 	.word	0xfffffffd
	.align		4
        /*0018*/ 	.word	0x00000000
	.align		4
        /*001c*/ 	.word	0xfffffffc


//--------------------- .nv.constant4             --------------------------
	.section	.nv.constant4,"a",@progbits
	.align	8
	.align		8
.nv.constant4:
        /*0000*/ 	.dword	_ZN59_INTERNAL_b75f7084_28_multi_tensor_lamb_stage_2_cu_c7e1319f4cuda3std3__45__cpo5beginE
	.align		8
        /*0008*/ 	.dword	_ZN59_INTERNAL_b75f7084_28_multi_tensor_lamb_stage_2_cu_c7e1319f4cuda3std3__45__cpo3endE
	.align		8
        /*0010*/ 	.dword	_ZN59_INTERNAL_b75f7084_28_multi_tensor_lamb_stage_2_cu_c7e1319f4cuda3std3__45__cpo6cbeginE
	.align		8
        /*0018*/ 	.dword	_ZN59_INTERNAL_b75f7084_28_multi_tensor_lamb_stage_2_cu_c7e1319f4cuda3std3__45__cpo4cendE
	.align		8
        /*0020*/ 	.dword	_ZN59_INTERNAL_b75f7084_28_multi_tensor_lamb_stage_2_cu_c7e1319f4cuda3std3__45__cpo6rbeginE
	.align		8
        /*0028*/ 	.dword	_ZN59_INTERNAL_b75f7084_28_multi_tensor_lamb_stage_2_cu_c7e1319f4cuda3std3__45__cpo4rendE
	.align		8
        /*0030*/ 	.dword	_ZN59_INTERNAL_b75f7084_28_multi_tensor_lamb_stage_2_cu_c7e1319f4cuda3std3__45__cpo7crbeginE
	.align		8
        /*0038*/ 	.dword	_ZN59_INTERNAL_b75f7084_28_multi_tensor_lamb_stage_2_cu_c7e1319f4cuda3std3__45__cpo5crendE
	.align		8
        /*0040*/ 	.dword	_ZN59_INTERNAL_b75f7084_28_multi_tensor_lamb_stage_2_cu_c7e1319f4cuda3std3__461_GLOBAL__N__b75f7084_28_multi_tensor_lamb_stage_2_cu_c7e1319f6ignoreE
	.align		8
        /*0048*/ 	.dword	_ZN59_INTERNAL_b75f7084_28_multi_tensor_lamb_stage_2_cu_c7e1319f4cuda3std3__419piecewise_constructE
	.align		8
        /*0050*/ 	.dword	_ZN59_INTERNAL_b75f7084_28_multi_tensor_lamb_stage_2_cu_c7e1319f4cuda3std3__48in_placeE
	.align		8
        /*0058*/ 	.dword	_ZN59_INTERNAL_b75f7084_28_multi_tensor_lamb_stage_2_cu_c7e1319f4cuda3std3__420unreachable_sentinelE
	.align		8
        /*0060*/ 	.dword	_ZN59_INTERNAL_b75f7084_28_multi_tensor_lamb_stage_2_cu_c7e1319f4cuda3std6ranges3__45__cpo4swapE
	.align		8
        /*0068*/ 	.dword	_ZN59_INTERNAL_b75f7084_28_multi_tensor_lamb_stage_2_cu_c7e1319f4cuda3std6ranges3__45__cpo9iter_moveE
	.align		8
        /*0070*/ 	.dword	_ZN59_INTERNAL_b75f7084_28_multi_tensor_lamb_stage_2_cu_c7e1319f4cuda3std6ranges3__45__cpo5beginE
	.align		8
        /*0078*/ 	.dword	_ZN59_INTERNAL_b75f7084_28_multi_tensor_lamb_stage_2_cu_c7e1319f4cuda3std6ranges3__45__cpo3endE
	.align		8
        /*0080*/ 	.dword	_ZN59_INTERNAL_b75f7084_28_multi_tensor_lamb_stage_2_cu_c7e1319f4cuda3std6ranges3__45__cpo6cbeginE
	.align		8
        /*0088*/ 	.dword	_ZN59_INTERNAL_b75f7084_28_multi_tensor_lamb_stage_2_cu_c7e1319f4cuda3std6ranges3__45__cpo4cendE
	.align		8
        /*0090*/ 	.dword	_ZN59_INTERNAL_b75f7084_28_multi_tensor_lamb_stage_2_cu_c7e1319f4cuda3std6ranges3__45__cpo7advanceE
	.align		8
        /*0098*/ 	.dword	_ZN59_INTERNAL_b75f7084_28_multi_tensor_lamb_stage_2_cu_c7e1319f4cuda3std6ranges3__45__cpo9iter_swapE
	.align		8
        /*00a0*/ 	.dword	_ZN59_INTERNAL_b75f7084_28_multi_tensor_lamb_stage_2_cu_c7e1319f4cuda3std6ranges3__45__cpo4nextE
	.align		8
        /*00a8*/ 	.dword	_ZN59_INTERNAL_b75f7084_28_multi_tensor_lamb_stage_2_cu_c7e1319f4cuda3std6ranges3__45__cpo4prevE
	.align		8
        /*00b0*/ 	.dword	_ZN59_INTERNAL_b75f7084_28_multi_tensor_lamb_stage_2_cu_c7e1319f4cuda3std6ranges3__45__cpo4dataE
	.align		8
        /*00b8*/ 	.dword	_ZN59_INTERNAL_b75f7084_28_multi_tensor_lamb_stage_2_cu_c7e1319f4cuda3std6ranges3__45__cpo5cdataE
	.align		8
        /*00c0*/ 	.dword	_ZN59_INTERNAL_b75f7084_28_multi_tensor_lamb_stage_2_cu_c7e1319f4cuda3std6ranges3__45__cpo4sizeE
	.align		8
        /*00c8*/ 	.dword	_ZN59_INTERNAL_b75f7084_28_multi_tensor_lamb_stage_2_cu_c7e1319f4cuda3std6ranges3__45__cpo5ssizeE
	.align		8
        /*00d0*/ 	.dword	_ZN59_INTERNAL_b75f7084_28_multi_tensor_lamb_stage_2_cu_c7e1319f4cuda3std6ranges3__45__cpo8distanceE
	.align		8
        /*00d8*/ 	.dword	_ZN59_INTERNAL_b75f7084_28_multi_tensor_lamb_stage_2_cu_c7e1319f6thrust23THRUST_300001_SM_900_NS6system6detail10sequential3seqE


//--------------------- .text._Z25multi_tensor_apply_kernelI18TensorListMetadataILi2EE17LAMBStage2FunctorIN3c104HalfES4_EJPfS6_ffbEEvlPViT_T0_DpT1_ --------------------------
	.section	.text._Z25multi_tensor_apply_kernelI18TensorListMetadataILi2EE17LAMBStage2FunctorIN3c104HalfES4_EJPfS6_ffbEEvlPViT_T0_DpT1_,"ax",@progbits
	.align	128
        .global         _Z25multi_tensor_apply_kernelI18TensorListMetadataILi2EE17LAMBStage2FunctorIN3c104HalfES4_EJPfS6_ffbEEvlPViT_T0_DpT1_
        .type           _Z25multi_tensor_apply_kernelI18TensorListMetadataILi2EE17LAMBStage2FunctorIN3c104HalfES4_EJPfS6_ffbEEvlPViT_T0_DpT1_,@function
        .size           _Z25multi_tensor_apply_kernelI18TensorListMetadataILi2EE17LAMBStage2FunctorIN3c104HalfES4_EJPfS6_ffbEEvlPViT_T0_DpT1_,(.L_x_12 - _Z25multi_tensor_apply_kernelI18TensorListMetadataILi2EE17LAMBStage2FunctorIN3c104HalfES4_EJPfS6_ffbEEvlPViT_T0_DpT1_)
        .other          _Z25multi_tensor_apply_kernelI18TensorListMetadataILi2EE17LAMBStage2FunctorIN3c104HalfES4_EJPfS6_ffbEEvlPViT_T0_DpT1_,@"STO_CUDA_ENTRY STV_DEFAULT"
_Z25multi_tensor_apply_kernelI18TensorListMetadataILi2EE17LAMBStage2FunctorIN3c104HalfES4_EJPfS6_ffbEEvlPViT_T0_DpT1_:
.text._Z25multi_tensor_apply_kernelI18TensorListMetadataILi2EE17LAMBStage2FunctorIN3c104HalfES4_EJPfS6_ffbEEvlPViT_T0_DpT1_:
[----:B------:R-:W-:Y:S08]  /*0000*/  LDC R1, c[0x0][0x28] ;  /* 0x00000a00ff017b82 */ /* 0x000ff00000000800 */
[----:B------:R-:W0:Y:S01]  /*0010*/  S2UR UR4, SR_CTAID.X ;  /* 0x00000000000479c3 */ /* 0x000e220000002500 */
[----:B------:R-:W-:Y:S01]  /*0020*/  UMOV UR6, 0x10 ;  /* 0x0000001000067882 */ /* 0x000fe20000000000 */
[----:B------:R-:W-:Y:S01]  /*0030*/  ULDC.U8 UR7, c[0x0][0xe88] ;  /* 0x0003a20000077ab9 */ /* 0x000fe20000000000 */
[----:B------:R-:W-:Y:S01]  /*0040*/  ULDC UR8, c[0x0][0xe84] ;  /* 0x0003a10000087ab9 */ /* 0x000fe20000000800 */
[----:B------:R-:W-:Y:S01]  /*0050*/  UPRMT UR7, UR7, 0x8880, URZ ;  /* 0x0000888007077896 */ /* 0x000fe2000800003f */
[----:B------:R-:W-:Y:S01]  /*0060*/  FSETP.NEU.FTZ.AND P0, PT, RZ, UR8, PT ;  /* 0x00000008ff007c0b */ /* 0x000fe2000bf1d000 */
[----:B------:R-:W-:-:S02]  /*0070*/  ULDC.64 UR10, c[0x0][0x208] ;  /* 0x00008200000a7ab9 */ /* 0x000fc40000000a00 */
[----:B------:R-:W1:Y:S08]  /*0080*/  LDC R2, c[0x0][0x210] ;  /* 0x00008400ff027b82 */ /* 0x000e700000000800 */
[----:B------:R-:W2:Y:S01]  /*0090*/  LDC R9, c[0x0][0xe60] ;  /* 0x00039800ff097b82 */ /* 0x000ea20000000800 */
[----:B0-----:R-:W-:-:S03]  /*00a0*/  ULEA UR5, UR4, UR6, 0x2 ;  /* 0x0000000604057291 */ /* 0x001fc6000f8e103f */
[----:B------:R-:W-:Y:S02]  /*00b0*/  ULDC.U8 UR4, c[0x0][UR4+0x820] ;  /* 0x0002080004047abb */ /* 0x000fe40008000000 */
[----:B------:R-:W-:Y:S01]  /*00c0*/  ULEA UR6, UR4, UR6, 0x3 ;  /* 0x0000000604067291 */ /* 0x000fe2000f8e183f */
[----:B-1----:R-:W-:-:S06]  /*00d0*/  ISETP.GE.AND P1, PT, R2, 0x1, PT ;  /* 0x000000010200780c */ /* 0x002fcc0003f26270 */
[----:B------:R-:W-:Y:S02]  /*00e0*/  ULDC UR5, c[0x0][UR5+0x950] ;  /* 0x0002540005057abb */ /* 0x000fe40008000800 */
[----:B------:R-:W-:Y:S02]  /*00f0*/  IMAD R0, R2, UR5, RZ ;  /* 0x0000000502007c24 */ /* 0x000fe4000f8e02ff */
[----:B--2---:R-:W-:Y:S01]  /*0100*/  VIADD R9, R9, UR4 ;  /* 0x0000000409097c36 */ /* 0x004fe20008000000 */
[----:B------:R-:W-:Y:S02]  /*0110*/  ULDC UR5, c[0x0][UR6+0x610] ;  /* 0x0001840006057abb */ /* 0x000fe40008000800 */
[----:B------:R-:W-:Y:S01]  /*0120*/  IADD3 R2, -R0, UR5, RZ ;  /* 0x0000000500027c10 */ /* 0x000fe2000fffe1ff */
[----:B------:R-:W-:Y:S02]  /*0130*/  UMOV UR5, UR7 ;  /* 0x0000000700057c82 */ /* 0x000fe40008000000 */
[----:B------:R-:W-:Y:S01]  /*0140*/  ISETP.EQ.AND P2, PT, RZ, UR5, PT ;  /* 0x00000005ff007c0c */ /* 0x000fe2000bf42270 */
[----:B------:R-:W-:Y:S01]  /*0150*/  ULDC UR5, c[0x0][0xe80] ;  /* 0x0003a00000057ab9 */ /* 0x000fe20000000800 */
[----:B------:R-:W-:Y:S01]  /*0160*/  ISETP.LT.OR P1, PT, R2, 0x1, !P1 ;  /* 0x000000010200780c */ /* 0x000fe20004f21670 */
[----:B------:R-:W-:-:S10]  /*0170*/  IMAD.U32 R3, RZ, RZ, UR5 ;  /* 0x00000005ff037e24 */ /* 0x000fd4000f8e00ff */
[----:B------:R-:W-:Y:S05]  /*0180*/  @!P0 BRA P2, `(.L_x_0) ;  /* 0x0000000000348947 */ /* 0x000fea0001000000 */
[----:B------:R-:W0:Y:S08]  /*0190*/  LDC.64 R4, c[0x0][0xe70] ;  /* 0x00039c00ff047b82 */ /* 0x000e300000000a00 */
[----:B------:R-:W1:Y:S01]  /*01a0*/  LDC.64 R6, c[0x0][0xe78] ;  /* 0x00039e00ff067b82 */ /* 0x000e620000000a00 */
[----:B0-----:R-:W-:-:S06]  /*01b0*/  IMAD.WIDE R4, R9, 0x4, R4 ;  /* 0x0000000409047825 */ /* 0x001fcc00078e0204 */
[----:B------:R-:W2:Y:S01]  /*01c0*/  LDG.E R4, desc[UR10][R4.64] ;  /* 0x0000000a04047981 */ /* 0x000ea2000c1e1900 */
[----:B-1----:R-:W-:-:S06]  /*01d0*/  IMAD.WIDE R6, R9, 0x4, R6 ;  /* 0x0000000409067825 */ /* 0x002fcc00078e0206 */
[----:B------:R-:W3:Y:S01]  /*01e0*/  LDG.E R6, desc[UR10][R6.64] ;  /* 0x0000000a06067981 */ /* 0x000ee2000c1e1900 */
[----:B--2---:R-:W-:Y:S02]  /*01f0*/  FSETP.NEU.FTZ.AND P2, PT, R4, RZ, PT ;  /* 0x000000ff0400720b */ /* 0x004fe40003f5d000 */
[----:B---3--:R-:W-:-:S04]  /*0200*/  FSETP.NEU.FTZ.AND P0, PT, R6, RZ, PT ;  /* 0x000000ff0600720b */ /* 0x008fc80003f1d000 */
[----:B------:R-:W-:-:S13]  /*0210*/  PLOP3.LUT P0, PT, P2, P0, PT, 0x2a, 0x0 ;  /* 0x000000000000781c */ /* 0x000fda0001700572 */
[----:B------:R-:W0:Y:S01]  /*0220*/  @!P0 LDC R11, c[0x0][0xe80] ;  /* 0x0003a000ff0b8b82 */ /* 0x000e220000000800 */
[----:B------:R-:W1:Y:S02]  /*0230*/  @!P0 MUFU.RCP R9, R6 ;  /* 0x0000000600098308 */ /* 0x000e640000001000 */
[----:B-1----:R-:W-:-:S04]  /*0240*/  @!P0 FMUL.FTZ R8, R4, R9 ;  /* 0x0000000904088220 */ /* 0x002fc80000410000 */
[----:B0-----:R-:W-:-:S07]  /*0250*/  @!P0 FMUL.FTZ R3, R8, R11 ;  /* 0x0000000b08038220 */ /* 0x001fce0000410000 */
.L_x_0:
[----:B------:R-:W-:Y:S05]  /*0260*/  @P1 EXIT ;  /* 0x000000000000194d */ /* 0x000fea0003800000 */
[----:B------:R-:W0:Y:S01]  /*0270*/  S2R R22, SR_TID.X ;  /* 0x0000000000167919 */ /* 0x000e220000002100 */
[----:B------:R-:W1:Y:S01]  /*0280*/  LDC R4, c[0x0][0x210] ;  /* 0x00008400ff047b82 */ /* 0x000e620000000800 */
[----:B------:R-:W-:Y:S01]  /*0290*/  SHF.R.S32.HI R5, RZ, 0x1f, R0 ;  /* 0x0000001fff057819 */ /* 0x000fe20000011400 */
[----:B------:R-:W-:Y:S01]  /*02a0*/  ULDC.64 UR8, c[0x0][UR6+0x210] ;  /* 0x0000840006087abb */ /* 0x000fe20008000a00 */
[----:B------:R-:W-:Y:S01]  /*02b0*/  ULDC.64 UR6, c[0x0][UR6+0x410] ;  /* 0x0001040006067abb */ /* 0x000fe20008000a00 */
[----:B------:R-:W-:Y:S01]  /*02c0*/  ULDC UR5, c[0x0][0x0] ;  /* 0x0000000000057ab9 */ /* 0x000fe20000000800 */
[----:B------:R-:W-:-:S05]  /*02d0*/  UMOV UR4, URZ ;  /* 0x0000003f00047c82 */ /* 0x000fca0008000000 */
.L_x_1:
[----:B0-2---:R-:W-:-:S04]  /*02e0*/  VIADD R13, R22, UR4 ;  /* 0x00000004160d7c36 */ /* 0x005fc80008000000 */
[C---:B------:R-:W-:Y:S01]  /*02f0*/  VIADD R15, R13.reuse, UR5 ;  /* 0x000000050d0f7c36 */ /* 0x040fe20008000000 */
[----:B-1----:R-:W-:Y:S02]  /*0300*/  ISETP.GE.AND P0, PT, R13, R4, PT ;  /* 0x000000040d00720c */ /* 0x002fe40003f06270 */
[----:B------:R-:W-:Y:S01]  /*0310*/  IADD3 R11, P2, R0, R13, RZ ;  /* 0x0000000d000b7210 */ /* 0x000fe20007f5e0ff */
[----:B------:R-:W-:Y:S01]  /*0320*/  VIADD R25, R15, UR5 ;  /* 0x000000050f197c36 */ /* 0x000fe20008000000 */
[----:B------:R-:W-:Y:S02]  /*0330*/  ISETP.LT.AND P0, PT, R13, R2, !P0 ;  /* 0x000000020d00720c */ /* 0x000fe40004701270 */
[----:B------:R-:W-:Y:S01]  /*0340*/  ISETP.GE.AND P1, PT, R15, R4, PT ;  /* 0x000000040f00720c */ /* 0x000fe20003f26270 */
[----:B------:R-:W-:Y:S01]  /*0350*/  IMAD.SHL.U32 R10, R11, 0x2, RZ ;  /* 0x000000020b0a7824 */ /* 0x000fe200078e00ff */
[----:B------:R-:W-:Y:S02]  /*0360*/  LEA.HI.X.SX32 R12, R13, R5, 0x1, P2 ;  /* 0x000000050d0c7211 */ /* 0x000fe400010f0eff */
[----:B------:R-:W-:-:S02]  /*0370*/  ISETP.LT.AND P1, PT, R15, R2, !P1 ;  /* 0x000000020f00720c */ /* 0x000fc40004f21270 */
[----:B------:R-:W-:Y:S02]  /*0380*/  IADD3 R16, P2, R0, R15, RZ ;  /* 0x0000000f00107210 */ /* 0x000fe40007f5e0ff */
[----:B------:R-:W-:Y:S02]  /*0390*/  SHF.L.U64.HI R11, R11, 0x1, R12 ;  /* 0x000000010b0b7819 */ /* 0x000fe4000001020c */
[----:B------:R-:W-:Y:S01]  /*03a0*/  LEA.HI.X.SX32 R15, R15, R5, 0x1, P2 ;  /* 0x000000050f0f7211 */ /* 0x000fe200010f0eff */
[----:B------:R-:W-:Y:S01]  /*03b0*/  IMAD.SHL.U32 R19, R16, 0x2, RZ ;  /* 0x0000000210137824 */ /* 0x000fe200078e00ff */
[----:B------:R-:W-:Y:S02]  /*03c0*/  @P0 IADD3 R12, P3, R10, UR6, RZ ;  /* 0x000000060a0c0c10 */ /* 0x000fe4000ff7e0ff */
[----:B------:R-:W-:Y:S01]  /*03d0*/  IADD3 R18, P4, R0, R25, RZ ;  /* 0x0000001900127210 */ /* 0x000fe20007f9e0ff */
[----:B------:R-:W-:Y:S01]  /*03e0*/  VIADD R27, R25, UR5 ;  /* 0x00000005191b7c36 */ /* 0x000fe20008000000 */
[----:B------:R-:W-:-:S02]  /*03f0*/  @P0 IADD3.X R13, R11, UR7, RZ, P3, !PT ;  /* 0x000000070b0d0c10 */ /* 0x000fc40009ffe4ff */
[----:B------:R-:W-:Y:S02]  /*0400*/  ISETP.GE.AND P2, PT, R25, R4, PT ;  /* 0x000000041900720c */ /* 0x000fe40003f46270 */
[----:B------:R-:W-:Y:S01]  /*0410*/  SHF.L.U64.HI R16, R16, 0x1, R15 ;  /* 0x0000000110107819 */ /* 0x000fe2000001020f */
[----:B------:R0:W2:Y:S01]  /*0420*/  @P0 LDG.E.U16 R26, desc[UR10][R12.64] ;  /* 0x0000000a0c1a0981 */ /* 0x0000a2000c1e1500 */
[----:B------:R-:W-:Y:S02]  /*0430*/  @P1 IADD3 R14, P3, R19, UR6, RZ ;  /* 0x00000006130e1c10 */ /* 0x000fe4000ff7e0ff */
[C---:B------:R-:W-:Y:S02]  /*0440*/  LEA.HI.X.SX32 R17, R25.reuse, R5, 0x1, P4 ;  /* 0x0000000519117211 */ /* 0x040fe400020f0eff */
[----:B------:R-:W-:Y:S02]  /*0450*/  IADD3 R10, P4, R10, UR8, RZ ;  /* 0x000000080a0a7c10 */ /* 0x000fe4000ff9e0ff */
[----:B------:R-:W-:-:S02]  /*0460*/  ISETP.LT.AND P2, PT, R25, R2, !P2 ;  /* 0x000000021900720c */ /* 0x000fc40005741270 */
[----:B------:R-:W-:Y:S02]  /*0470*/  @P1 IADD3.X R15, R16, UR7, RZ, P3, !PT ;  /* 0x00000007100f1c10 */ /* 0x000fe40009ffe4ff */
[----:B------:R-:W-:Y:S02]  /*0480*/  ISETP.GE.AND P3, PT, R27, R4, PT ;  /* 0x000000041b00720c */ /* 0x000fe40003f66270 */
[----:B------:R-:W-:Y:S01]  /*0490*/  IADD3 R28, P5, R0, R27, RZ ;  /* 0x0000001b001c7210 */ /* 0x000fe20007fbe0ff */
[----:B------:R1:W3:Y:S01]  /*04a0*/  @P1 LDG.E.U16 R6, desc[UR10][R14.64] ;  /* 0x0000000a0e061981 */ /* 0x0002e2000c1e1500 */
[----:B------:R-:W-:Y:S02]  /*04b0*/  IADD3.X R11, R11, UR9, RZ, P4, !PT ;  /* 0x000000090b0b7c10 */ /* 0x000fe4000a7fe4ff */
[----:B------:R-:W-:Y:S02]  /*04c0*/  ISETP.LT.AND P3, PT, R27, R2, !P3 ;  /* 0x000000021b00720c */ /* 0x000fe40005f61270 */
[----:B0-----:R-:W-:Y:S01]  /*04d0*/  IADD3 R12, P4, R19, UR8, RZ ;  /* 0x00000008130c7c10 */ /* 0x001fe2000ff9e0ff */
[----:B------:R-:W4:Y:S01]  /*04e0*/  @P0 LDG.E.U16 R23, desc[UR10][R10.64] ;  /* 0x0000000a0a170981 */ /* 0x000f22000c1e1500 */
[C---:B------:R-:W-:Y:S01]  /*04f0*/  SHF.L.U64.HI R17, R18.reuse, 0x1, R17 ;  /* 0x0000000112117819 */ /* 0x040fe20000010211 */
[----:B------:R-:W-:Y:S01]  /*0500*/  IMAD.SHL.U32 R18, R18, 0x2, RZ ;  /* 0x0000000212127824 */ /* 0x000fe200078e00ff */
[----:B------:R-:W-:-:S02]  /*0510*/  LEA.HI.X.SX32 R27, R27, R5, 0x1, P5 ;  /* 0x000000051b1b7211 */ /* 0x000fc400028f0eff */
[----:B------:R-:W-:Y:S02]  /*0520*/  IADD3.X R13, R16, UR9, RZ, P4, !PT ;  /* 0x00000009100d7c10 */ /* 0x000fe4000a7fe4ff */
[C---:B------:R-:W-:Y:S01]  /*0530*/  SHF.L.U64.HI R19, R28.reuse, 0x1, R27 ;  /* 0x000000011c137819 */ /* 0x040fe2000001021b */
[----:B------:R-:W-:Y:S01]  /*0540*/  IMAD.SHL.U32 R28, R28, 0x2, RZ ;  /* 0x000000021c1c7824 */ /* 0x000fe200078e00ff */
[C---:B------:R-:W-:Y:S01]  /*0550*/  @P2 IADD3 R24, P6, R18.reuse, UR6, RZ ;  /* 0x0000000612182c10 */ /* 0x040fe2000ffde0ff */
[----:B------:R-:W5:Y:S01]  /*0560*/  @P1 LDG.E.U16 R21, desc[UR10][R12.64] ;  /* 0x0000000a0c151981 */ /* 0x000f62000c1e1500 */
[----:B-1----:R-:W-:Y:S02]  /*0570*/  IADD3 R14, P4, R18, UR8, RZ ;  /* 0x00000008120e7c10 */ /* 0x002fe4000ff9e0ff */
[----:B------:R-:W-:Y:S02]  /*0580*/  @P2 IADD3.X R25, R17, UR7, RZ, P6, !PT ;  /* 0x0000000711192c10 */ /* 0x000fe4000b7fe4ff */
[----:B------:R-:W-:-:S02]  /*0590*/  IADD3 R16, P5, R28, UR8, RZ ;  /* 0x000000081c107c10 */ /* 0x000fc4000ffbe0ff */
[----:B------:R-:W-:Y:S01]  /*05a0*/  @P3 IADD3 R18, P6, R28, UR6, RZ ;  /* 0x000000061c123c10 */ /* 0x000fe2000ffde0ff */
[----:B------:R2:W5:Y:S01]  /*05b0*/  @P2 LDG.E.U16 R7, desc[UR10][R24.64] ;  /* 0x0000000a18072981 */ /* 0x000562000c1e1500 */
[----:B------:R-:W-:Y:S02]  /*05c0*/  IADD3.X R15, R17, UR9, RZ, P4, !PT ;  /* 0x00000009110f7c10 */ /* 0x000fe4000a7fe4ff */
[C---:B------:R-:W-:Y:S02]  /*05d0*/  IADD3.X R17, R19.reuse, UR9, RZ, P5, !PT ;  /* 0x0000000913117c10 */ /* 0x040fe4000affe4ff */
[----:B------:R-:W-:Y:S01]  /*05e0*/  @P3 IADD3.X R19, R19, UR7, RZ, P6, !PT ;  /* 0x0000000713133c10 */ /* 0x000fe2000b7fe4ff */
[----:B------:R-:W5:Y:S04]  /*05f0*/  @P2 LDG.E.U16 R8, desc[UR10][R14.64] ;  /* 0x0000000a0e082981 */ /* 0x000f68000c1e1500 */
[----:B------:R-:W5:Y:S04]  /*0600*/  @P3 LDG.E.U16 R9, desc[UR10][R16.64] ;  /* 0x0000000a10093981 */ /* 0x000f68000c1e1500 */
[----:B------:R-:W5:Y:S01]  /*0610*/  @P3 LDG.E.U16 R20, desc[UR10][R18.64] ;  /* 0x0000000a12143981 */ /* 0x000f62000c1e1500 */
[----:B------:R-:W-:Y:S01]  /*0620*/  ULEA UR4, UR5, UR4, 0x2 ;  /* 0x0000000405047291 */ /* 0x000fe2000f8e103f */
[----:B--2---:R-:W-:-:S02]  /*0630*/  HADD2.F32 R24, -RZ, R26.H0_H0 ;  /* 0x2000001aff187230 */ /* 0x004fc40000004100 */
[----:B----4-:R-:W-:-:S05]  /*0640*/  HADD2.F32 R23, -RZ, R23.H0_H0 ;  /* 0x20000017ff177230 */ /* 0x010fca0000004100 */
[----:B------:R-:W-:Y:S01]  /*0650*/  FFMA.FTZ R23, R24, -R3, R23 ;  /* 0x8000000318177223 */ /* 0x000fe20000010017 */
[----:B---3--:R-:W-:Y:S02]  /*0660*/  HADD2.F32 R24, -RZ, R6.H0_H0 ;  /* 0x20000006ff187230 */ /* 0x008fe40000004100 */
[----:B-----5:R-:W-:-:S05]  /*0670*/  HADD2.F32 R21, -RZ, R21.H0_H0 ;  /* 0x20000015ff157230 */ /* 0x020fca0000004100 */
[----:B------:R-:W-:-:S05]  /*0680*/  FFMA.FTZ R24, R24, -R3, R21 ;  /* 0x8000000318187223 */ /* 0x000fca0000010015 */
[----:B------:R-:W-:Y:S01]  /*0690*/  F2FP.F16.F32.PACK_AB R23, R24, R23 ;  /* 0x000000171817723e */ /* 0x000fe200000000ff */
[----:B------:R-:W-:-:S03]  /*06a0*/  HADD2.F32 R25, -RZ, R8.H0_H0 ;  /* 0x20000008ff197230 */ /* 0x000fc60000004100 */
[----:B------:R-:W-:Y:S01]  /*06b0*/  PRMT R21, R23, 0x7632, R21 ;  /* 0x0000763217157816 */ /* 0x000fe20000000015 */
[----:B------:R-:W-:Y:S02]  /*06c0*/  HADD2.F32 R8, -RZ, R7.H0_H0 ;  /* 0x20000007ff087230 */ /* 0x000fe40000004100 */
[----:B------:R-:W-:Y:S02]  /*06d0*/  HADD2.F32 R9, -RZ, R9.H0_H0 ;  /* 0x20000009ff097230 */ /* 0x000fe40000004100 */
[----:B------:R-:W-:Y:S02]  /*06e0*/  HADD2.F32 R28, -RZ, R20.H0_H0 ;  /* 0x20000014ff1c7230 */ /* 0x000fe40000004100 */
[-C--:B------:R-:W-:Y:S01]  /*06f0*/  FFMA.FTZ R8, R8, -R3.reuse, R25 ;  /* 0x8000000308087223 */ /* 0x080fe20000010019 */
[----:B------:R2:W-:Y:S01]  /*0700*/  @P0 STG.E.U16 desc[UR10][R10.64], R23 ;  /* 0x000000170a000986 */ /* 0x0005e2000c10150a */
[----:B------:R-:W-:Y:S01]  /*0710*/  ISETP.LE.AND P0, PT, R4, UR4, PT ;  /* 0x0000000404007c0c */ /* 0x000fe2000bf03270 */
[----:B------:R-:W-:-:S02]  /*0720*/  FFMA.FTZ R9, R28, -R3, R9 ;  /* 0x800000031c097223 */ /* 0x000fc40000010009 */
[----:B------:R2:W-:Y:S01]  /*0730*/  @P1 STG.E.U16 desc[UR10][R12.64], R21 ;  /* 0x000000150c001986 */ /* 0x0005e2000c10150a */
[----:B------:R-:W-:Y:S02]  /*0740*/  ISETP.GT.AND P1, PT, R2, UR4, PT ;  /* 0x0000000402007c0c */ /* 0x000fe4000bf24270 */
[----:B------:R-:W-:-:S04]  /*0750*/  F2FP.F16.F32.PACK_AB R8, R9, R8 ;  /* 0x000000080908723e */ /* 0x000fc800000000ff */
[----:B------:R-:W-:Y:S01]  /*0760*/  PRMT R9, R8, 0x7632, R9 ;  /* 0x0000763208097816 */ /* 0x000fe20000000009 */
[----:B------:R2:W-:Y:S04]  /*0770*/  @P2 STG.E.U16 desc[UR10][R14.64], R8 ;  /* 0x000000080e002986 */ /* 0x0005e8000c10150a */
[----:B------:R2:W-:Y:S02]  /*0780*/  @P3 STG.E.U16 desc[UR10][R16.64], R9 ;  /* 0x0000000910003986 */ /* 0x0005e4000c10150a */
[----:B------:R-:W-:Y:S05]  /*0790*/  @!P0 BRA P1, `(.L_x_1) ;  /* 0xfffffff800d08947 */ /* 0x000fea000083ffff */
[----:B------:R-:W-:Y:S05]  /*07a0*/  EXIT ;  /* 0x000000000000794d */ /* 0x000fea0003800000 */
.L_x_2:
[----:B------:R-:W-:-:S00]  /*07b0*/  BRA `(.L_x_2) ;  /* 0xfffffffc00fc7947 */ /* 0x000fc0000383ffff */
[----:B------:R-:W-:-:S00]  /*07c0*/  NOP ;  /* 0x0000000000007918 */ /* 0x000fc00000000000 */
        /* <DEDUP_REMOVED lines=11> */
.L_x_12:


//--------------------- .text._Z25multi_tensor_apply_kernelI18TensorListMetadataILi2EE17LAMBStage2FunctorIN3c104HalfEfEJPfS6_ffbEEvlPViT_T0_DpT1_ --------------------------
	.section	.text._Z25multi_tensor_apply_kernelI18TensorListMetadataILi2EE17LAMBStage2FunctorIN3c104HalfEfEJPfS6_ffbEEvlPViT_T0_DpT1_,"ax",@progbits
	.align	128
        .global         _Z25multi_tensor_apply_kernelI18TensorListMetadataILi2EE17LAMBStage2FunctorIN3c104HalfEfEJPfS6_ffbEEvlPViT_T0_DpT1_
        .type           _Z25multi_tensor_apply_kernelI18TensorListMetadataILi2EE17LAMBStage2FunctorIN3c104HalfEfEJPfS6_ffbEEvlPViT_T0_DpT1_,@function
        .size           _Z25multi_tensor_apply_kernelI18TensorListMetadataILi2EE17LAMBStage2FunctorIN3c104HalfEfEJPfS6_ffbEEvlPViT_T0_DpT1_,(.L_x_13 - _Z25multi_tensor_apply_kernelI18TensorListMetadataILi2EE17LAMBStage2FunctorIN3c104HalfEfEJPfS6_ffbEEvlPViT_T0_DpT1_)
        .other          _Z25multi_tensor_apply_kernelI18TensorListMetadataILi2EE17LAMBStage2FunctorIN3c104HalfEfEJPfS6_ffbEEvlPViT_T0_DpT1_,@"STO_CUDA_ENTRY STV_DEFAULT"
_Z25multi_tensor_apply_kernelI18TensorListMetadataILi2EE17LAMBStage2FunctorIN3c104HalfEfEJPfS6_ffbEEvlPViT_T0_DpT1_:
.text._Z25multi_tensor_apply_kernelI18TensorListMetadataILi2EE17LAMBStage2FunctorIN3c104HalfEfEJPfS6_ffbEEvlPViT_T0_DpT1_:
        /* <DEDUP_REMOVED lines=38> */
.L_x_3:
[----:B------:R-:W-:Y:S05]  /*0260*/  @P1 EXIT ;  /* 0x000000000000194d */ /* 0x000fea0003800000 */
[----:B------:R-:W0:Y:S01]  /*0270*/  S2R R22, SR_TID.X ;  /* 0x0000000000167919 */ /* 0x000e220000002100 */
[----:B------:R-:W-:Y:S01]  /*0280*/  SHF.R.S32.HI R4, RZ, 0x1f, R0 ;  /* 0x0000001fff047819 */ /* 0x000fe20000011400 */
[----:B------:R-:W-:Y:S01]  /*0290*/  ULDC.64 UR8, c[0x0][UR6+0x210] ;  /* 0x0000840006087abb */ /* 0x000fe20008000a00 */
[----:B------:R-:W-:Y:S01]  /*02a0*/  ULDC.64 UR6, c[0x0][UR6+0x410] ;  /* 0x0001040006067abb */ /* 0x000fe20008000a00 */
[----:B------:R-:W-:Y:S01]  /*02b0*/  ULDC UR5, c[0x0][0x0] ;  /* 0x0000000000057ab9 */ /* 0x000fe20000000800 */
[----:B------:R-:W-:-:S05]  /*02c0*/  UMOV UR4, URZ ;  /* 0x0000003f00047c82 */ /* 0x000fca0008000000 */
.L_x_4:
[----:B-1----:R-:W1:Y:S01]  /*02d0*/  LDC R11, c[0x0][0x210] ;  /* 0x00008400ff0b7b82 */ /* 0x002e620000000800 */
[----:B0-----:R-:W-:-:S04]  /*02e0*/  VIADD R13, R22, UR4 ;  /* 0x00000004160d7c36 */ /* 0x001fc80008000000 */
[C---:B------:R-:W-:Y:S01]  /*02f0*/  VIADD R19, R13.reuse, UR5 ;  /* 0x000000050d137c36 */ /* 0x040fe20008000000 */
[----:B------:R-:W-:Y:S02]  /*0300*/  IADD3 R15, P2, R0, R13, RZ ;  /* 0x0000000d000f7210 */ /* 0x000fe40007f5e0ff */
[-C--:B-1----:R-:W-:Y:S02]  /*0310*/  ISETP.GE.AND P0, PT, R13, R11.reuse, PT ;  /* 0x0000000b0d00720c */ /* 0x082fe40003f06270 */
[----:B------:R-:W-:Y:S02]  /*0320*/  ISETP.GE.AND P1, PT, R19, R11, PT ;  /* 0x0000000b1300720c */ /* 0x000fe40003f26270 */
[----:B------:R-:W-:Y:S01]  /*0330*/  ISETP.LT.AND P0, PT, R13, R2, !P0 ;  /* 0x000000020d00720c */ /* 0x000fe20004701270 */
[----:B------:R-:W-:Y:S01]  /*0340*/  VIADD R21, R19, UR5 ;  /* 0x0000000513157c36 */ /* 0x000fe20008000000 */
[----:B------:R-:W-:Y:S02]  /*0350*/  LEA.HI.X.SX32 R20, R13, R4, 0x1, P2 ;  /* 0x000000040d147211 */ /* 0x000fe400010f0eff */
[----:B------:R-:W-:-:S02]  /*0360*/  ISETP.LT.AND P1, PT, R19, R2, !P1 ;  /* 0x000000021300720c */ /* 0x000fc40004f21270 */
[----:B------:R-:W-:Y:S02]  /*0370*/  LEA R14, P2, R15, UR8, 0x1 ;  /* 0x000000080f0e7c11 */ /* 0x000fe4000f8408ff */
[----:B------:R-:W-:-:S05]  /*0380*/  IADD3 R18, P4, R0, R19, RZ ;  /* 0x0000001300127210 */ /* 0x000fca0007f9e0ff */
[----:B------:R-:W-:Y:S01]  /*0390*/  @P0 LEA R16, P3, R15, UR6, 0x2 ;  /* 0x000000060f100c11 */ /* 0x000fe2000f8610ff */
[----:B------:R-:W-:Y:S01]  /*03a0*/  VIADD R29, R21, UR5 ;  /* 0x00000005151d7c36 */ /* 0x000fe20008000000 */
[----:B------:R-:W-:Y:S02]  /*03b0*/  LEA.HI.X.SX32 R27, R19, R4, 0x1, P4 ;  /* 0x00000004131b7211 */ /* 0x000fe400020f0eff */
[C-C-:B------:R-:W-:Y:S02]  /*03c0*/  @P0 LEA.HI.X R17, R15.reuse, UR7, R20.reuse, 0x2, P3 ;  /* 0x000000070f110c11 */ /* 0x140fe400098f1414 */
[----:B------:R-:W-:Y:S02]  /*03d0*/  LEA.HI.X R15, R15, UR9, R20, 0x1, P2 ;  /* 0x000000090f0f7c11 */ /* 0x000fe400090f0c14 */
[----:B------:R-:W-:Y:S01]  /*03e0*/  ISETP.GE.AND P2, PT, R21, R11, PT ;  /* 0x0000000b1500720c */ /* 0x000fe20003f46270 */
[----:B------:R-:W2:Y:S01]  /*03f0*/  @P0 LDG.E R5, desc[UR10][R16.64] ;  /* 0x0000000a10050981 */ /* 0x000ea2000c1e1900 */
[----:B------:R-:W-:-:S02]  /*0400*/  @P1 LEA R12, P4, R18, UR6, 0x2 ;  /* 0x00000006120c1c11 */ /* 0x000fc4000f8810ff */
[-C--:B------:R-:W-:Y:S01]  /*0410*/  ISETP.LT.AND P2, PT, R21, R2.reuse, !P2 ;  /* 0x000000021500720c */ /* 0x080fe20005741270 */
[----:B------:R-:W3:Y:S01]  /*0420*/  @P0 LDG.E.U16 R23, desc[UR10][R14.64] ;  /* 0x0000000a0e170981 */ /* 0x000ee2000c1e1500 */
[C---:B------:R-:W-:Y:S02]  /*0430*/  ISETP.GE.AND P3, PT, R29.reuse, R11, PT ;  /* 0x0000000b1d00720c */ /* 0x040fe40003f66270 */
[----:B------:R-:W-:Y:S02]  /*0440*/  @P1 LEA.HI.X R13, R18, UR7, R27, 0x2, P4 ;  /* 0x00000007120d1c11 */ /* 0x000fe4000a0f141b */
[----:B------:R-:W-:Y:S02]  /*0450*/  IADD3 R19, P4, R0, R21, RZ ;  /* 0x0000001500137210 */ /* 0x000fe40007f9e0ff */
[----:B------:R-:W-:Y:S01]  /*0460*/  ISETP.LT.AND P3, PT, R29, R2, !P3 ;  /* 0x000000021d00720c */ /* 0x000fe20005f61270 */
[----:B------:R0:W2:Y:S01]  /*0470*/  @P1 LDG.E R6, desc[UR10][R12.64] ;  /* 0x0000000a0c061981 */ /* 0x0000a2000c1e1900 */
[----:B------:R-:W-:-:S03]  /*0480*/  LEA.HI.X.SX32 R28, R21, R4, 0x1, P4 ;  /* 0x00000004151c7211 */ /* 0x000fc600020f0eff */
[----:B------:R-:W-:-:S04]  /*0490*/  @P2 LEA R20, P5, R19, UR6, 0x2 ;  /* 0x0000000613142c11 */ /* 0x000fc8000f8a10ff */
[C---:B------:R-:W-:Y:S02]  /*04a0*/  @P2 LEA.HI.X R21, R19.reuse, UR7, R28, 0x2, P5 ;  /* 0x0000000713152c11 */ /* 0x040fe4000a8f141c */
[----:B0-----:R-:W-:Y:S02]  /*04b0*/  LEA R12, P4, R18, UR8, 0x1 ;  /* 0x00000008120c7c11 */ /* 0x001fe4000f8808ff */
[----:B------:R-:W-:Y:S01]  /*04c0*/  IADD3 R24, P5, R0, R29, RZ ;  /* 0x0000001d00187210 */ /* 0x000fe20007fbe0ff */
[----:B------:R0:W4:Y:S01]  /*04d0*/  @P2 LDG.E R8, desc[UR10][R20.64] ;  /* 0x0000000a14082981 */ /* 0x000122000c1e1900 */
[----:B------:R-:W-:Y:S02]  /*04e0*/  LEA.HI.X R13, R18, UR9, R27, 0x1, P4 ;  /* 0x00000009120d7c11 */ /* 0x000fe4000a0f0c1b */
[----:B------:R-:W-:Y:S02]  /*04f0*/  LEA R16, P4, R19, UR8, 0x1 ;  /* 0x0000000813107c11 */ /* 0x000fe4000f8808ff */
[----:B------:R-:W-:Y:S01]  /*0500*/  LEA.HI.X.SX32 R27, R29, R4, 0x1, P5 ;  /* 0x000000041d1b7211 */ /* 0x000fe200028f0eff */
[----:B------:R-:W5:Y:S01]  /*0510*/  @P1 LDG.E.U16 R25, desc[UR10][R12.64] ;  /* 0x0000000a0c191981 */ /* 0x000f62000c1e1500 */
[----:B------:R-:W-:-:S02]  /*0520*/  @P3 LEA R18, P5, R24, UR6, 0x2 ;  /* 0x0000000618123c11 */ /* 0x000fc4000f8a10ff */
[----:B------:R-:W-:Y:S02]  /*0530*/  LEA.HI.X R17, R19, UR9, R28, 0x1, P4 ;  /* 0x0000000913117c11 */ /* 0x000fe4000a0f0c1c */
[C-C-:B------:R-:W-:Y:S02]  /*0540*/  @P3 LEA.HI.X R19, R24.reuse, UR7, R27.reuse, 0x2, P5 ;  /* 0x0000000718133c11 */ /* 0x140fe4000a8f141b */
[C---:B0-----:R-:W-:Y:S01]  /*0550*/  LEA R20, P4, R24.reuse, UR8, 0x1 ;  /* 0x0000000818147c11 */ /* 0x041fe2000f8808ff */
[----:B------:R-:W4:Y:S03]  /*0560*/  @P2 LDG.E.U16 R7, desc[UR10][R16.64] ;  /* 0x0000000a10072981 */ /* 0x000f26000c1e1500 */
[----:B------:R-:W-:Y:S01]  /*0570*/  LEA.HI.X R21, R24, UR9, R27, 0x1, P4 ;  /* 0x0000000918157c11 */ /* 0x000fe2000a0f0c1b */
[----:B------:R-:W4:Y:S04]  /*0580*/  @P3 LDG.E R9, desc[UR10][R18.64] ;  /* 0x0000000a12093981 */ /* 0x000f28000c1e1900 */
[----:B------:R-:W4:Y:S01]  /*0590*/  @P3 LDG.E.U16 R10, desc[UR10][R20.64] ;  /* 0x0000000a140a3981 */ /* 0x000f22000c1e1500 */
[----:B------:R-:W-:Y:S01]  /*05a0*/  ULEA UR4, UR5, UR4, 0x2 ;  /* 0x0000000405047291 */ /* 0x000fe2000f8e103f */
[----:B---3--:R-:W-:Y:S01]  /*05b0*/  HADD2.F32 R23, -RZ, R23.H0_H0 ;  /* 0x20000017ff177230 */ /* 0x008fe20000004100 */
[----:B--2---:R-:W-:-:S05]  /*05c0*/  F2FP.F16.F32.PACK_AB R26, R6, R5 ;  /* 0x00000005061a723e */ /* 0x004fca00000000ff */
[----:B------:R-:W-:-:S05]  /*05d0*/  HADD2.F32 R28, -RZ, R26.H0_H0 ;  /* 0x2000001aff1c7230 */ /* 0x000fca0000004100 */
[----:B------:R-:W-:Y:S01]  /*05e0*/  FFMA.FTZ R23, R28, -R3, R23 ;  /* 0x800000031c177223 */ /* 0x000fe20000010017 */
[----:B------:R-:W-:Y:S02]  /*05f0*/  HADD2.F32 R28, -RZ, R26.H1_H1 ;  /* 0x3000001aff1c7230 */ /* 0x000fe40000004100 */
[----:B-----5:R-:W-:-:S05]  /*0600*/  HADD2.F32 R25, -RZ, R25.H0_H0 ;  /* 0x20000019ff197230 */ /* 0x020fca0000004100 */
[----:B------:R-:W-:Y:S01]  /*0610*/  FFMA.FTZ R28, R28, -R3, R25 ;  /* 0x800000031c1c7223 */ /* 0x000fe20000010019 */
[----:B----4-:R-:W-:-:S04]  /*0620*/  F2FP.F16.F32.PACK_AB R19, R9, R8 ;  /* 0x000000080913723e */ /* 0x010fc800000000ff */
[----:B------:R-:W-:Y:S01]  /*0630*/  F2FP.F16.F32.PACK_AB R23, R28, R23 ;  /* 0x000000171c17723e */ /* 0x000fe200000000ff */
[----:B------:R-:W-:Y:S02]  /*0640*/  HADD2.F32 R7, -RZ, R7.H0_H0 ;  /* 0x20000007ff077230 */ /* 0x000fe40000004100 */
[--C-:B------:R-:W-:Y:S02]  /*0650*/  HADD2.F32 R26, -RZ, R19.reuse.H0_H0 ;  /* 0x20000013ff1a7230 */ /* 0x100fe40000004100 */
[----:B------:R-:W-:Y:S01]  /*0660*/  HADD2.F32 R24, -RZ, R19.H1_H1 ;  /* 0x30000013ff187230 */ /* 0x000fe20000004100 */
[----:B------:R-:W-:Y:S01]  /*0670*/  PRMT R25, R23, 0x7632, R25 ;  /* 0x0000763217197816 */ /* 0x000fe20000000019 */
        /* <DEDUP_REMOVED lines=13> */
.L_x_5:
        /* <DEDUP_REMOVED lines=11> */
.L_x_13:


//--------------------- .text._Z25multi_tensor_apply_kernelI18TensorListMetadataILi2EE17LAMBStage2FunctorIfN3c104HalfEEJPfS6_ffbEEvlPViT_T0_DpT1_ --------------------------
	.section	.text._Z25multi_tensor_apply_kernelI18TensorListMetadataILi2EE17LAMBStage2FunctorIfN3c104HalfEEJPfS6_ffbEEvlPViT_T0_DpT1_,"ax",@progbits
	.align	128
        .global         _Z25multi_tensor_apply_kernelI18TensorListMetadataILi2EE17LAMBStage2FunctorIfN3c104HalfEEJPfS6_ffbEEvlPViT_T0_DpT1_
        .type           _Z25multi_tensor_apply_kernelI18TensorListMetadataILi2EE17LAMBStage2FunctorIfN3c104HalfEEJPfS6_ffbEEvlPViT_T0_DpT1_,@function
        .size           _Z25multi_tensor_apply_kernelI18TensorListMetadataILi2EE17LAMBStage2FunctorIfN3c104HalfEEJPfS6_ffbEEvlPViT_T0_DpT1_,(.L_x_14 - _Z25multi_tensor_apply_kernelI18TensorListMetadataILi2EE17LAMBStage2FunctorIfN3c104HalfEEJPfS6_ffbEEvlPViT_T0_DpT1_)
        .other          _Z25multi_tensor_apply_kernelI18TensorListMetadataILi2EE17LAMBStage2FunctorIfN3c104HalfEEJPfS6_ffbEEvlPViT_T0_DpT1_,@"STO_CUDA_ENTRY STV_DEFAULT"
_Z25multi_tensor_apply_kernelI18TensorListMetadataILi2EE17LAMBStage2FunctorIfN3c104HalfEEJPfS6_ffbEEvlPViT_T0_DpT1_:
.text._Z25multi_tensor_apply_kernelI18TensorListMetadataILi2EE17LAMBStage2FunctorIfN3c104HalfEEJPfS6_ffbEEvlPViT_T0_DpT1_:
        /* <DEDUP_REMOVED lines=38> */
.L_x_6:
        /* <DEDUP_REMOVED lines=8> */
.L_x_7:
[----:B0-2---:R-:W-:-:S04]  /*02e0*/  VIADD R13, R4, UR4 ;  /* 0x00000004040d7c36 */ /* 0x005fc80008000000 */
[C---:B------:R-:W-:Y:S01]  /*02f0*/  VIADD R15, R13.reuse, UR5 ;  /* 0x000000050d0f7c36 */ /* 0x040fe20008000000 */
[----:B-1----:R-:W-:Y:S02]  /*0300*/  ISETP.GE.AND P0, PT, R13, R5, PT ;  /* 0x000000050d00720c */ /* 0x002fe40003f06270 */
[----:B------:R-:W-:Y:S01]  /*0310*/  IADD3 R11, P2, R0, R13, RZ ;  /* 0x0000000d000b7210 */ /* 0x000fe20007f5e0ff */
[C---:B------:R-:W-:Y:S01]  /*0320*/  VIADD R23, R15.reuse, UR5 ;  /* 0x000000050f177c36 */ /* 0x040fe20008000000 */
[----:B------:R-:W-:Y:S02]  /*0330*/  ISETP.GE.AND P1, PT, R15, R5, PT ;  /* 0x000000050f00720c */ /* 0x000fe40003f26270 */
[-C--:B------:R-:W-:Y:S01]  /*0340*/  ISETP.LT.AND P0, PT, R13, R2.reuse, !P0 ;  /* 0x000000020d00720c */ /* 0x080fe20004701270 */
[----:B------:R-:W-:Y:S01]  /*0350*/  VIADD R17, R23, UR5 ;  /* 0x0000000517117c36 */ /* 0x000fe20008000000 */
[----:B------:R-:W-:Y:S02]  /*0360*/  ISETP.LT.AND P1, PT, R15, R2, !P1 ;  /* 0x000000020f00720c */ /* 0x000fe40004f21270 */
[----:B------:R-:W-:-:S02]  /*0370*/  LEA.HI.X.SX32 R14, R13, R6, 0x1, P2 ;  /* 0x000000060d0e7211 */ /* 0x000fc400010f0eff */
[----:B------:R-:W-:Y:S02]  /*0380*/  IADD3 R13, P4, R0, R15, RZ ;  /* 0x0000000f000d7210 */ /* 0x000fe40007f9e0ff */
[----:B------:R-:W-:Y:S02]  /*0390*/  ISETP.GE.AND P2, PT, R23, R5, PT ;  /* 0x000000051700720c */ /* 0x000fe40003f46270 */
[----:B------:R-:W-:Y:S02]  /*03a0*/  LEA.HI.X.SX32 R16, R15, R6, 0x1, P4 ;  /* 0x000000060f107211 */ /* 0x000fe400020f0eff */
[----:B------:R-:W-:Y:S02]  /*03b0*/  ISETP.LT.AND P2, PT, R23, R2, !P2 ;  /* 0x000000021700720c */ /* 0x000fe40005741270 */
[----:B------:R-:W-:Y:S02]  /*03c0*/  @P0 LEA R28, P3, R11, UR6, 0x1 ;  /* 0x000000060b1c0c11 */ /* 0x000fe4000f8608ff */
[----:B------:R-:W-:-:S02]  /*03d0*/  @P1 LEA R18, P4, R13, UR6, 0x1 ;  /* 0x000000060d121c11 */ /* 0x000fc4000f8808ff */
[----:B------:R-:W-:Y:S02]  /*03e0*/  @P0 LEA.HI.X R29, R11, UR7, R14, 0x1, P3 ;  /* 0x000000070b1d0c11 */ /* 0x000fe400098f0c0e */
[----:B------:R-:W-:Y:S02]  /*03f0*/  ISETP.GE.AND P3, PT, R17, R5, PT ;  /* 0x000000051100720c */ /* 0x000fe40003f66270 */
[----:B------:R-:W-:Y:S01]  /*0400*/  @P1 LEA.HI.X R19, R13, UR7, R16, 0x1, P4 ;  /* 0x000000070d131c11 */ /* 0x000fe2000a0f0c10 */
[----:B------:R0:W2:Y:S01]  /*0410*/  @P0 LDG.E.U16 R7, desc[UR10][R28.64] ;  /* 0x0000000a1c070981 */ /* 0x0000a2000c1e1500 */
[----:B------:R-:W-:Y:S02]  /*0420*/  IADD3 R15, P5, R0, R23, RZ ;  /* 0x00000017000f7210 */ /* 0x000fe40007fbe0ff */
[----:B------:R-:W-:Y:S01]  /*0430*/  LEA R10, P4, R11, UR8, 0x2 ;  /* 0x000000080b0a7c11 */ /* 0x000fe2000f8810ff */
[----:B------:R1:W3:Y:S01]  /*0440*/  @P1 LDG.E.U16 R8, desc[UR10][R18.64] ;  /* 0x0000000a12081981 */ /* 0x0002e2000c1e1500 */
[----:B------:R-:W-:-:S02]  /*0450*/  ISETP.LT.AND P3, PT, R17, R2, !P3 ;  /* 0x000000021100720c */ /* 0x000fc40005f61270 */
[----:B------:R-:W-:Y:S02]  /*0460*/  LEA.HI.X R11, R11, UR9, R14, 0x2, P4 ;  /* 0x000000090b0b7c11 */ /* 0x000fe4000a0f140e */
[----:B------:R-:W-:Y:S02]  /*0470*/  @P2 LEA R22, P6, R15, UR6, 0x1 ;  /* 0x000000060f162c11 */ /* 0x000fe4000f8c08ff */
[----:B0-----:R-:W-:Y:S01]  /*0480*/  LEA.HI.X.SX32 R28, R23, R6, 0x1, P5 ;  /* 0x00000006171c7211 */ /* 0x001fe200028f0eff */
[----:B------:R-:W4:Y:S01]  /*0490*/  @P0 LDG.E R26, desc[UR10][R10.64] ;  /* 0x0000000a0a1a0981 */ /* 0x000f22000c1e1900 */
[----:B------:R-:W-:-:S04]  /*04a0*/  LEA R12, P5, R13, UR8, 0x2 ;  /* 0x000000080d0c7c11 */ /* 0x000fc8000f8a10ff */
[----:B------:R-:W-:Y:S02]  /*04b0*/  LEA.HI.X R13, R13, UR9, R16, 0x2, P5 ;  /* 0x000000090d0d7c11 */ /* 0x000fe4000a8f1410 */
[----:B------:R-:W-:Y:S02]  /*04c0*/  IADD3 R27, P5, R0, R17, RZ ;  /* 0x00000011001b7210 */ /* 0x000fe40007fbe0ff */
[----:B------:R-:W-:Y:S01]  /*04d0*/  @P2 LEA.HI.X R23, R15, UR7, R28, 0x1, P6 ;  /* 0x000000070f172c11 */ /* 0x000fe2000b0f0c1c */
[----:B------:R-:W5:Y:S01]  /*04e0*/  @P1 LDG.E R20, desc[UR10][R12.64] ;  /* 0x0000000a0c141981 */ /* 0x000f62000c1e1900 */
[----:B------:R-:W-:Y:S02]  /*04f0*/  LEA.HI.X.SX32 R29, R17, R6, 0x1, P5 ;  /* 0x00000006111d7211 */ /* 0x000fe400028f0eff */
[----:B------:R-:W-:Y:S01]  /*0500*/  @P3 LEA R16, P6, R27, UR6, 0x1 ;  /* 0x000000061b103c11 */ /* 0x000fe2000f8c08ff */
[----:B------:R2:W5:Y:S01]  /*0510*/  @P2 LDG.E.U16 R9, desc[UR10][R22.64] ;  /* 0x0000000a16092981 */ /* 0x000562000c1e1500 */
[----:B------:R-:W-:-:S02]  /*0520*/  LEA R14, P4, R15, UR8, 0x2 ;  /* 0x000000080f0e7c11 */ /* 0x000fc4000f8810ff */
[C-C-:B------:R-:W-:Y:S02]  /*0530*/  @P3 LEA.HI.X R17, R27.reuse, UR7, R29.reuse, 0x1, P6 ;  /* 0x000000071b113c11 */ /* 0x140fe4000b0f0c1d */
[----:B-1----:R-:W-:Y:S02]  /*0540*/  LEA R18, P5, R27, UR8, 0x2 ;  /* 0x000000081b127c11 */ /* 0x002fe4000f8a10ff */
[----:B------:R-:W-:Y:S01]  /*0550*/  LEA.HI.X R15, R15, UR9, R28, 0x2, P4 ;  /* 0x000000090f0f7c11 */ /* 0x000fe2000a0f141c */
[----:B------:R-:W5:Y:S01]  /*0560*/  @P3 LDG.E.U16 R21, desc[UR10][R16.64] ;  /* 0x0000000a10153981 */ /* 0x000f62000c1e1500 */
[----:B------:R-:W-:-:S03]  /*0570*/  LEA.HI.X R19, R27, UR9, R29, 0x2, P5 ;  /* 0x000000091b137c11 */ /* 0x000fc6000a8f141d */
[----:B------:R-:W5:Y:S04]  /*0580*/  @P2 LDG.E R24, desc[UR10][R14.64] ;  /* 0x0000000a0e182981 */ /* 0x000f68000c1e1900 */
[----:B------:R-:W5:Y:S01]  /*0590*/  @P3 LDG.E R25, desc[UR10][R18.64] ;  /* 0x0000000a12193981 */ /* 0x000f62000c1e1900 */
[----:B------:R-:W-:Y:S01]  /*05a0*/  ULEA UR4, UR5, UR4, 0x2 ;  /* 0x0000000405047291 */ /* 0x000fe2000f8e103f */
[----:B--2---:R-:W-:-:S05]  /*05b0*/  HADD2.F32 R23, -RZ, R7.H0_H0 ;  /* 0x20000007ff177230 */ /* 0x004fca0000004100 */
[----:B----4-:R-:W-:Y:S01]  /*05c0*/  FFMA.FTZ R26, R23, -R3, R26 ;  /* 0x80000003171a7223 */ /* 0x010fe2000001001a */
[----:B---3--:R-:W-:-:S04]  /*05d0*/  HADD2.F32 R23, -RZ, R8.H0_H0 ;  /* 0x20000008ff177230 */ /* 0x008fc80000004100 */
[----:B------:R2:W-:Y:S01]  /*05e0*/  @P0 STG.E desc[UR10][R10.64], R26 ;  /* 0x0000001a0a000986 */ /* 0x0005e2000c10190a */
[----:B-----5:R-:W-:Y:S01]  /*05f0*/  FFMA.FTZ R20, R23, -R3, R20 ;  /* 0x8000000317147223 */ /* 0x020fe20000010014 */
[----:B------:R-:W-:-:S04]  /*0600*/  ISETP.LE.AND P0, PT, R5, UR4, PT ;  /* 0x0000000405007c0c */ /* 0x000fc8000bf03270 */
[----:B------:R2:W-:Y:S01]  /*0610*/  @P1 STG.E desc[UR10][R12.64], R20 ;  /* 0x000000140c001986 */ /* 0x0005e2000c10190a */
[----:B------:R-:W-:Y:S01]  /*0620*/  ISETP.GT.AND P1, PT, R2, UR4, PT ;  /* 0x0000000402007c0c */ /* 0x000fe2000bf24270 */
[----:B------:R-:W-:Y:S02]  /*0630*/  HADD2.F32 R27, -RZ, R9.H0_H0 ;  /* 0x20000009ff1b7230 */ /* 0x000fe40000004100 */
[----:B------:R-:W-:-:S03]  /*0640*/  HADD2.F32 R22, -RZ, R21.H0_H0 ;  /* 0x20000015ff167230 */ /* 0x000fc60000004100 */
[-C--:B------:R-:W-:Y:S02]  /*0650*/  FFMA.FTZ R24, R27, -R3.reuse, R24 ;  /* 0x800000031b187223 */ /* 0x080fe40000010018 */
[----:B------:R-:W-:-:S03]  /*0660*/  FFMA.FTZ R25, R22, -R3, R25 ;  /* 0x8000000316197223 */ /* 0x000fc60000010019 */
[----:B------:R2:W-:Y:S04]  /*0670*/  @P2 STG.E desc[UR10][R14.64], R24 ;  /* 0x000000180e002986 */ /* 0x0005e8000c10190a */
[----:B------:R2:W-:Y:S01]  /*0680*/  @P3 STG.E desc[UR10][R18.64], R25 ;  /* 0x0000001912003986 */ /* 0x0005e2000c10190a */
[----:B------:R-:W-:Y:S05]  /*0690*/  @!P0 BRA P1, `(.L_x_7) ;  /* 0xfffffffc00108947 */ /* 0x000fea000083ffff */
[----:B------:R-:W-:Y:S05]  /*06a0*/  EXIT ;  /* 0x000000000000794d */ /* 0x000fea0003800000 */
.L_x_8:
        /* <DEDUP_REMOVED lines=13> */
.L_x_14:


//--------------------- .text._Z25multi_tensor_apply_kernelI18TensorListMetadataILi2EE17LAMBStage2FunctorIffEJPfS4_ffbEEvlPViT_T0_DpT1_ --------------------------
	.section	.text._Z25multi_tensor_apply_kernelI18TensorListMetadataILi2EE17LAMBStage2FunctorIffEJPfS4_ffbEEvlPViT_T0_DpT1_,"ax",@progbits
	.align	128
        .global         _Z25multi_tensor_apply_kernelI18TensorListMetadataILi2EE17LAMBStage2FunctorIffEJPfS4_ffbEEvlPViT_T0_DpT1_
        .type           _Z25multi_tensor_apply_kernelI18TensorListMetadataILi2EE17LAMBStage2FunctorIffEJPfS4_ffbEEvlPViT_T0_DpT1_,@function
        .size           _Z25multi_tensor_apply_kernelI18TensorListMetadataILi2EE17LAMBStage2FunctorIffEJPfS4_ffbEEvlPViT_T0_DpT1_,(.L_x_15 - _Z25multi_tensor_apply_kernelI18TensorListMetadataILi2EE17LAMBStage2FunctorIffEJPfS4_ffbEEvlPViT_T0_DpT1_)
        .other          _Z25multi_tensor_apply_kernelI18TensorListMetadataILi2EE17LAMBStage2FunctorIffEJPfS4_ffbEEvlPViT_T0_DpT1_,@"STO_CUDA_ENTRY STV_DEFAULT"
_Z25multi_tensor_apply_kernelI18TensorListMetadataILi2EE17LAMBStage2FunctorIffEJPfS4_ffbEEvlPViT_T0_DpT1_:
.text._Z25multi_tensor_apply_kernelI18TensorListMetadataILi2EE17LAMBStage2FunctorIffEJPfS4_ffbEEvlPViT_T0_DpT1_:
        /* <DEDUP_REMOVED lines=38> */
.L_x_9:
        /* <DEDUP_REMOVED lines=8> */
.L_x_10:
[----:B0-2---:R-:W-:-:S04]  /*02e0*/  VIADD R3, R20, UR4 ;  /* 0x0000000414037c36 */ /* 0x005fc80008000000 */
[C---:B------:R-:W-:Y:S01]  /*02f0*/  VIADD R4, R3.reuse, UR5 ;  /* 0x0000000503047c36 */ /* 0x040fe20008000000 */
[----:B-1----:R-:W-:Y:S02]  /*0300*/  ISETP.GE.AND P0, PT, R3, R21, PT ;  /* 0x000000150300720c */ /* 0x002fe40003f06270 */
[----:B------:R-:W-:Y:S02]  /*0310*/  IADD3 R2, P2, R17, R3, RZ ;  /* 0x0000000311027210 */ /* 0x000fe40007f5e0ff */
[C---:B------:R-:W-:Y:S02]  /*0320*/  ISETP.LT.AND P0, PT, R3.reuse, R18, !P0 ;  /* 0x000000120300720c */ /* 0x040fe40004701270 */
[----:B------:R-:W-:Y:S02]  /*0330*/  LEA.HI.X.SX32 R3, R3, R22, 0x1, P2 ;  /* 0x0000001603037211 */ /* 0x000fe400010f0eff */
[----:B------:R-:W-:Y:S02]  /*0340*/  ISETP.GE.AND P1, PT, R4, R21, PT ;  /* 0x000000150400720c */ /* 0x000fe40003f26270 */
[----:B------:R-:W-:-:S02]  /*0350*/  IADD3 R28, P3, R17, R4, RZ ;  /* 0x00000004111c7210 */ /* 0x000fc40007f7e0ff */
[C---:B------:R-:W-:Y:S01]  /*0360*/  SHF.L.U64.HI R3, R2.reuse, 0x2, R3 ;  /* 0x0000000202037819 */ /* 0x040fe20000010203 */
[----:B------:R-:W-:Y:S01]  /*0370*/  IMAD.SHL.U32 R2, R2, 0x4, RZ ;  /* 0x0000000402027824 */ /* 0x000fe200078e00ff */
[C---:B------:R-:W-:Y:S02]  /*0380*/  ISETP.LT.AND P1, PT, R4.reuse, R18, !P1 ;  /* 0x000000120400720c */ /* 0x040fe40004f21270 */
[C---:B------:R-:W-:Y:S01]  /*0390*/  LEA.HI.X.SX32 R5, R4.reuse, R22, 0x1, P3 ;  /* 0x0000001604057211 */ /* 0x040fe200018f0eff */
[----:B------:R-:W-:Y:S01]  /*03a0*/  VIADD R4, R4, UR5 ;  /* 0x0000000504047c36 */ /* 0x000fe20008000000 */
[----:B------:R-:W-:Y:S02]  /*03b0*/  @P0 IADD3 R6, P3, R2, UR6, RZ ;  /* 0x0000000602060c10 */ /* 0x000fe4000ff7e0ff */
[----:B------:R-:W-:Y:S01]  /*03c0*/  SHF.L.U64.HI R10, R28, 0x2, R5 ;  /* 0x000000021c0a7819 */ /* 0x000fe20000010205 */
[C---:B------:R-:W-:Y:S01]  /*03d0*/  VIADD R11, R4.reuse, UR5 ;  /* 0x00000005040b7c36 */ /* 0x040fe20008000000 */
[----:B------:R-:W-:Y:S01]  /*03e0*/  ISETP.GE.AND P2, PT, R4, R21, PT ;  /* 0x000000150400720c */ /* 0x000fe20003f46270 */
[----:B------:R-:W-:Y:S01]  /*03f0*/  IMAD.SHL.U32 R28, R28, 0x4, RZ ;  /* 0x000000041c1c7824 */ /* 0x000fe200078e00ff */
[----:B------:R-:W-:-:S02]  /*0400*/  @P0 IADD3.X R7, R3, UR7, RZ, P3, !PT ;  /* 0x0000000703070c10 */ /* 0x000fc40009ffe4ff */
[----:B------:R-:W-:Y:S02]  /*0410*/  ISETP.GE.AND P3, PT, R11, R21, PT ;  /* 0x000000150b00720c */ /* 0x000fe40003f66270 */
[----:B------:R-:W-:Y:S01]  /*0420*/  IADD3 R8, P4, R17, R4, RZ ;  /* 0x0000000411087210 */ /* 0x000fe20007f9e0ff */
[----:B------:R0:W2:Y:S01]  /*0430*/  @P0 LDG.E R16, desc[UR10][R6.64] ;  /* 0x0000000a06100981 */ /* 0x0000a2000c1e1900 */
[CC--:B------:R-:W-:Y:S02]  /*0440*/  ISETP.LT.AND P2, PT, R4.reuse, R18.reuse, !P2 ;  /* 0x000000120400720c */ /* 0x0c0fe40005741270 */
[----:B------:R-:W-:Y:S02]  /*0450*/  ISETP.LT.AND P3, PT, R11, R18, !P3 ;  /* 0x000000120b00720c */ /* 0x000fe40005f61270 */
[----:B------:R-:W-:Y:S02]  /*0460*/  LEA.HI.X.SX32 R9, R4, R22, 0x1, P4 ;  /* 0x0000001604097211 */ /* 0x000fe400020f0eff */
[----:B------:R-:W-:-:S02]  /*0470*/  IADD3 R29, P5, R17, R11, RZ ;  /* 0x0000000b111d7210 */ /* 0x000fc40007fbe0ff */
[C---:B------:R-:W-:Y:S01]  /*0480*/  SHF.L.U64.HI R9, R8.reuse, 0x2, R9 ;  /* 0x0000000208097819 */ /* 0x040fe20000010209 */
[----:B------:R-:W-:Y:S01]  /*0490*/  IMAD.SHL.U32 R8, R8, 0x4, RZ ;  /* 0x0000000408087824 */ /* 0x000fe200078e00ff */
[----:B------:R-:W-:Y:S01]  /*04a0*/  @P1 IADD3 R4, P4, R28, UR6, RZ ;  /* 0x000000061c041c10 */ /* 0x000fe2000ff9e0ff */
[----:B------:R-:W-:Y:S01]  /*04b0*/  IMAD.SHL.U32 R26, R29, 0x4, RZ ;  /* 0x000000041d1a7824 */ /* 0x000fe200078e00ff */
[----:B------:R-:W-:Y:S02]  /*04c0*/  LEA.HI.X.SX32 R11, R11, R22, 0x1, P5 ;  /* 0x000000160b0b7211 */ /* 0x000fe400028f0eff */
[----:B------:R-:W-:Y:S02]  /*04d0*/  @P1 IADD3.X R5, R10, UR7, RZ, P4, !PT ;  /* 0x000000070a051c10 */ /* 0x000fe4000a7fe4ff */
[----:B------:R-:W-:Y:S02]  /*04e0*/  @P2 IADD3 R12, P4, R8, UR6, RZ ;  /* 0x00000006080c2c10 */ /* 0x000fe4000ff9e0ff */
[----:B------:R-:W-:Y:S01]  /*04f0*/  SHF.L.U64.HI R11, R29, 0x2, R11 ;  /* 0x000000021d0b7819 */ /* 0x000fe2000001020b */
[----:B------:R1:W3:Y:S01]  /*0500*/  @P1 LDG.E R15, desc[UR10][R4.64] ;  /* 0x0000000a040f1981 */ /* 0x0002e2000c1e1900 */
[----:B0-----:R-:W-:-:S02]  /*0510*/  @P3 IADD3 R6, P5, R26, UR6, RZ ;  /* 0x000000061a063c10 */ /* 0x001fc4000ffbe0ff */
[----:B------:R-:W-:Y:S02]  /*0520*/  @P2 IADD3.X R13, R9, UR7, RZ, P4, !PT ;  /* 0x00000007090d2c10 */ /* 0x000fe4000a7fe4ff */
[----:B------:R-:W-:Y:S02]  /*0530*/  IADD3 R2, P4, R2, UR8, RZ ;  /* 0x0000000802027c10 */ /* 0x000fe4000ff9e0ff */
[----:B------:R-:W-:Y:S01]  /*0540*/  @P3 IADD3.X R7, R11, UR7, RZ, P5, !PT ;  /* 0x000000070b073c10 */ /* 0x000fe2000affe4ff */
[----:B------:R-:W4:Y:S01]  /*0550*/  @P2 LDG.E R14, desc[UR10][R12.64] ;  /* 0x0000000a0c0e2981 */ /* 0x000f22000c1e1900 */
[----:B-1----:R-:W-:Y:S02]  /*0560*/  IADD3 R4, P5, R28, UR8, RZ ;  /* 0x000000081c047c10 */ /* 0x002fe4000ffbe0ff */
[----:B------:R-:W-:Y:S01]  /*0570*/  IADD3.X R3, R3, UR9, RZ, P4, !PT ;  /* 0x0000000903037c10 */ /* 0x000fe2000a7fe4ff */
[----:B------:R-:W5:Y:S01]  /*0580*/  @P3 LDG.E R0, desc[UR10][R6.64] ;  /* 0x0000000a06003981 */ /* 0x000f62000c1e1900 */
[----:B------:R-:W-:-:S03]  /*0590*/  IADD3.X R5, R10, UR9, RZ, P5, !PT ;  /* 0x000000090a057c10 */ /* 0x000fc6000affe4ff */
[----:B------:R-:W2:Y:S01]  /*05a0*/  @P0 LDG.E R27, desc[UR10][R2.64] ;  /* 0x0000000a021b0981 */ /* 0x000ea2000c1e1900 */
[----:B------:R-:W-:-:S03]  /*05b0*/  IADD3 R8, P4, R8, UR8, RZ ;  /* 0x0000000808087c10 */ /* 0x000fc6000ff9e0ff */
[----:B------:R-:W3:Y:S01]  /*05c0*/  @P1 LDG.E R24, desc[UR10][R4.64] ;  /* 0x0000000a04181981 */ /* 0x000ee2000c1e1900 */
[----:B------:R-:W-:Y:S02]  /*05d0*/  IADD3 R10, P5, R26, UR8, RZ ;  /* 0x000000081a0a7c10 */ /* 0x000fe4000ffbe0ff */
[----:B------:R-:W-:Y:S02]  /*05e0*/  IADD3.X R9, R9, UR9, RZ, P4, !PT ;  /* 0x0000000909097c10 */ /* 0x000fe4000a7fe4ff */
[----:B------:R-:W-:-:S03]  /*05f0*/  IADD3.X R11, R11, UR9, RZ, P5, !PT ;  /* 0x000000090b0b7c10 */ /* 0x000fc6000affe4ff */
[----:B------:R-:W4:Y:S04]  /*0600*/  @P2 LDG.E R23, desc[UR10][R8.64] ;  /* 0x0000000a08172981 */ /* 0x000f28000c1e1900 */
[----:B------:R-:W5:Y:S01]  /*0610*/  @P3 LDG.E R25, desc[UR10][R10.64] ;  /* 0x0000000a0a193981 */ /* 0x000f62000c1e1900 */
[----:B------:R-:W-:Y:S01]  /*0620*/  ULEA UR4, UR5, UR4, 0x2 ;  /* 0x0000000405047291 */ /* 0x000fe2000f8e103f */
[-C--:B--2---:R-:W-:Y:S01]  /*0630*/  FFMA.FTZ R27, R16, -R19.reuse, R27 ;  /* 0x80000013101b7223 */ /* 0x084fe2000001001b */
[----:B---3--:R-:W-:-:S04]  /*0640*/  FFMA.FTZ R24, R15, -R19, R24 ;  /* 0x800000130f187223 */ /* 0x008fc80000010018 */
[----:B------:R2:W-:Y:S01]  /*0650*/  @P0 STG.E desc[UR10][R2.64], R27 ;  /* 0x0000001b02000986 */ /* 0x0005e2000c10190a */
[----:B------:R-:W-:-:S03]  /*0660*/  ISETP.LE.AND P0, PT, R21, UR4, PT ;  /* 0x0000000415007c0c */ /* 0x000fc6000bf03270 */
[----:B------:R2:W-:Y:S01]  /*0670*/  @P1 STG.E desc[UR10][R4.64], R24 ;  /* 0x0000001804001986 */ /* 0x0005e2000c10190a */
[----:B------:R-:W-:Y:S01]  /*0680*/  ISETP.GT.AND P1, PT, R18, UR4, PT ;  /* 0x0000000412007c0c */ /* 0x000fe2000bf24270 */
[-C--:B----4-:R-:W-:Y:S01]  /*0690*/  FFMA.FTZ R23, R14, -R19.reuse, R23 ;  /* 0x800000130e177223 */ /* 0x090fe20000010017 */
[----:B-----5:R-:W-:-:S04]  /*06a0*/  FFMA.FTZ R25, R0, -R19, R25 ;  /* 0x8000001300197223 */ /* 0x020fc80000010019 */
[----:B------:R2:W-:Y:S04]  /*06b0*/  @P2 STG.E desc[UR10][R8.64], R23 ;  /* 0x0000001708002986 */ /* 0x0005e8000c10190a */
[----:B------:R2:W-:Y:S03]  /*06c0*/  @P3 STG.E desc[UR10][R10.64], R25 ;  /* 0x000000190a003986 */ /* 0x0005e6000c10190a */
[----:B------:R-:W-:Y:S05]  /*06d0*/  @!P0 BRA P1, `(.L_x_10) ;  /* 0xfffffffc00008947 */ /* 0x000fea000083ffff */
[----:B------:R-:W-:Y:S05]  /*06e0*/  EXIT ;  /* 0x000000000000794d */ /* 0x000fea0003800000 */
.L_x_11:
        /* <DEDUP_REMOVED lines=9> */
.L_x_15:


//--------------------- .nv.shared.reserved.0     --------------------------
	.section	.nv.shared.reserved.0,"aw",@nobits
	.weak		__nv_reservedSMEM_offset_0_alias
	.size		__nv_reservedSMEM_offset_0_alias, 0, 0
	.other		__nv_reservedSMEM_offset_0_alias,@"STO_CUDA_RESERVED_SHARED STV_DEFAULT"
__nv_reservedSMEM_offset_0_alias:
	.zero		0


//--------------------- .nv.global                --------------------------
	.section	.nv.global,"aw",@nobits
.nv.global:
	.type		_ZN59_INTERNAL_b75f7084_28_multi_tensor_lamb_stage_2_cu_c7e1319f4cuda3std3__48in_placeE,@object
	.size		_ZN59_INTERNAL_b75f7084_28_multi_tensor_lamb_stage_2_cu_c7e1319f4cuda3std3__48in_placeE,(_ZN59_INTERNAL_b75f7084_28_multi_tensor_lamb_stage_2_cu_c7e1319f4cuda3std6ranges3__45__cpo8distanceE - _ZN59_INTERNAL_b75f7084_28_multi_tensor_lamb_stage_2_cu_c7e1319f4cuda3std3__48in_placeE)
_ZN59_INTERNAL_b75f7084_28_multi_tensor_lamb_stage_2_cu_c7e1319f4cuda3std3__48in_placeE:
	.zero		1
	.type		_ZN59_INTERNAL_b75f7084_28_multi_tensor_lamb_stage_2_cu_c7e1319f4cuda3std6ranges3__45__cpo8distanceE,@object
	.size		_ZN59_INTERNAL_b75f7084_28_multi_tensor_lamb_stage_2_cu_c7e1319f4cuda3std6ranges3__45__cpo8distanceE,(_ZN59_INTERNAL_b75f7084_28_multi_tensor_lamb_stage_2_cu_c7e1319f4cuda3std3__45__cpo6cbeginE - _ZN59_INTERNAL_b75f7084_28_multi_tensor_lamb_stage_2_cu_c7e1319f4cuda3std6ranges3__45__cpo8distanceE)
_ZN59_INTERNAL_b75f7084_28_multi_tensor_lamb_stage_2_cu_c7e1319f4cuda3std6ranges3__45__cpo8distanceE:
	.zero		1
	.type		_ZN59_INTERNAL_b75f7084_28_multi_tensor_lamb_stage_2_cu_c7e1319f4cuda3std3__45__cpo6cbeginE,@object
	.size		_ZN59_INTERNAL_b75f7084_28_multi_tensor_lamb_stage_2_cu_c7e1319f4cuda3std3__45__cpo6cbeginE,(_ZN59_INTERNAL_b75f7084_28_multi_tensor_lamb_stage_2_cu_c7e1319f4cuda3std6ranges3__45__cpo7advanceE - _ZN59_INTERNAL_b75f7084_28_multi_tensor_lamb_stage_2_cu_c7e1319f4cuda3std3__45__cpo6cbeginE)
_ZN59_INTERNAL_b75f7084_28_multi_tensor_lamb_stage_2_cu_c7e1319f4cuda3std3__45__cpo6cbeginE:
	.zero		1
	.type		_ZN59_INTERNAL_b75f7084_28_multi_tensor_lamb_stage_2_cu_c7e1319f4cuda3std6ranges3__45__cpo7advanceE,@object
	.size		_ZN59_INTERNAL_b75f7084_28_multi_tensor_lamb_stage_2_cu_c7e1319f4cuda3std6ranges3__45__cpo7advanceE,(_ZN59_INTERNAL_b75f7084_28_multi_tensor_lamb_stage_2_cu_c7e1319f4cuda3std3__45__cpo7crbeginE - _ZN59_INTERNAL_b75f7084_28_multi_tensor_lamb_stage_2_cu_c7e1319f4cuda3std6ranges3__45__cpo7advanceE)
_ZN59_INTERNAL_b75f7084_28_multi_tensor_lamb_stage_2_cu_c7e1319f4cuda3std6ranges3__45__cpo7advanceE:
	.zero		1
	.type		_ZN59_INTERNAL_b75f7084_28_multi_tensor_lamb_stage_2_cu_c7e1319f4cuda3std3__45__cpo7crbeginE,@object
	.size		_ZN59_INTERNAL_b75f7084_28_multi_tensor_lamb_stage_2_cu_c7e1319f4cuda3std3__45__cpo7crbeginE,(_ZN59_INTERNAL_b75f7084_28_multi_tensor_lamb_stage_2_cu_c7e1319f4cuda3std6ranges3__45__cpo4dataE - _ZN59_INTERNAL_b75f7084_28_multi_tensor_lamb_stage_2_cu_c7e1319f4cuda3std3__45__cpo7crbeginE)
_ZN59_INTERNAL_b75f7084_28_multi_tensor_lamb_stage_2_cu_c7e1319f4cuda3std3__45__cpo7crbeginE:
	.zero		1
	.type		_ZN59_INTERNAL_b75f7084_28_multi_tensor_lamb_stage_2_cu_c7e1319f4cuda3std6ranges3__45__cpo4dataE,@object
	.size		_ZN59_INTERNAL_b75f7084_28_multi_tensor_lamb_stage_2_cu_c7e1319f4cuda3std6ranges3__45__cpo4dataE,(_ZN59_INTERNAL_b75f7084_28_multi_tensor_lamb_stage_2_cu_c7e1319f4cuda3std6ranges3__45__cpo5beginE - _ZN59_INTERNAL_b75f7084_28_multi_tensor_lamb_stage_2_cu_c7e1319f4cuda3std6ranges3__45__cpo4dataE)
_ZN59_INTERNAL_b75f7084_28_multi_tensor_lamb_stage_2_cu_c7e1319f4cuda3std6ranges3__45__cpo4dataE:
	.zero		1
	.type		_ZN59_INTERNAL_b75f7084_28_multi_tensor_lamb_stage_2_cu_c7e1319f4cuda3std6ranges3__45__cpo5beginE,@object
	.size		_ZN59_INTERNAL_b75f7084_28_multi_tensor_lamb_stage_2_cu_c7e1319f4cuda3std6ranges3__45__cpo5beginE,(_ZN59_INTERNAL_b75f7084_28_multi_tensor_lamb_stage_2_cu_c7e1319f4cuda3std3__461_GLOBAL__N__b75f7084_28_multi_tensor_lamb_stage_2_cu_c7e1319f6ignoreE - _ZN59_INTERNAL_b75f7084_28_multi_tensor_lamb_stage_2_cu_c7e1319f4cuda3std6ranges3__45__cpo5beginE)
_ZN59_INTERNAL_b75f7084_28_multi_tensor_lamb_stage_2_cu_c7e1319f4cuda3std6ranges3__45__cpo5beginE:
	.zero		1
	.type		_ZN59_INTERNAL_b75f7084_28_multi_tensor_lamb_stage_2_cu_c7e1319f4cuda3std3__461_GLOBAL__N__b75f7084_28_multi_tensor_lamb_stage_2_cu_c7e1319f6ignoreE,@object
	.size		_ZN59_INTERNAL_b75f7084_28_multi_tensor_lamb_stage_2_cu_c7e1319f4cuda3std3__461_GLOBAL__N__b75f7084_28_multi_tensor_lamb_stage_2_cu_c7e1319f6ignoreE,(_ZN59_INTERNAL_b75f7084_28_multi_tensor_lamb_stage_2_cu_c7e1319f4cuda3std6ranges3__45__cpo4sizeE - _ZN59_INTERNAL_b75f7084_28_multi_tensor_lamb_stage_2_cu_c7e1319f4cuda3std3__461_GLOBAL__N__b75f7084_28_multi_tensor_lamb_stage_2_cu_c7e1319f6ignoreE)
_ZN59_INTERNAL_b75f7084_28_multi_tensor_lamb_stage_2_cu_c7e1319f4cuda3std3__461_GLOBAL__N__b75f7084_28_multi_tensor_lamb_stage_2_cu_c7e1319f6ignoreE:
	.zero		1
	.type		_ZN59_INTERNAL_b75f7084_28_multi_tensor_lamb_stage_2_cu_c7e1319f4cuda3std6ranges3__45__cpo4sizeE,@object
	.size		_ZN59_INTERNAL_b75f7084_28_multi_tensor_lamb_stage_2_cu_c7e1319f4cuda3std6ranges3__45__cpo4sizeE,(_ZN59_INTERNAL_b75f7084_28_multi_tensor_lamb_stage_2_cu_c7e1319f4cuda3std3__45__cpo5beginE - _ZN59_INTERNAL_b75f7084_28_multi_tensor_lamb_stage_2_cu_c7e1319f4cuda3std6ranges3__45__cpo4sizeE)
_ZN59_INTERNAL_b75f7084_28_multi_tensor_lamb_stage_2_cu_c7e1319f4cuda3std6ranges3__45__cpo4sizeE:
	.zero		1
	.type		_ZN59_INTERNAL_b75f7084_28_multi_tensor_lamb_stage_2_cu_c7e1319f4cuda3std3__45__cpo5beginE,@object
	.size		_ZN59_INTERNAL_b75f7084_28_multi_tensor_lamb_stage_2_cu_c7e1319f4cuda3std3__45__cpo5beginE,(_ZN59_INTERNAL_b75f7084_28_multi_tensor_lamb_stage_2_cu_c7e1319f4cuda3std6ranges3__45__cpo6cbeginE - _ZN59_INTERNAL_b75f7084_28_multi_tensor_lamb_stage_2_cu_c7e1319f4cuda3std3__45__cpo5beginE)
_ZN59_INTERNAL_b75f7084_28_multi_tensor_lamb_stage_2_cu_c7e1319f4cuda3std3__45__cpo5beginE:
	.zero		1
	.type		_ZN59_INTERNAL_b75f7084_28_multi_tensor_lamb_stage_2_cu_c7e1319f4cuda3std6ranges3__45__cpo6cbeginE,@object
	.size		_ZN59_INTERNAL_b75f7084_28_multi_tensor_lamb_stage_2_cu_c7e1319f4cuda3std6ranges3__45__cpo6cbeginE,(_ZN59_INTERNAL_b75f7084_28_multi_tensor_lamb_stage_2_cu_c7e1319f4cuda3std3__45__cpo6rbeginE - _ZN59_INTERNAL_b75f7084_28_multi_tensor_lamb_stage_2_cu_c7e1319f4cuda3std6ranges3__45__cpo6cbeginE)
_ZN59_INTERNAL_b75f7084_28_multi_tensor_lamb_stage_2_cu_c7e1319f4cuda3std6ranges3__45__cpo6cbeginE:
	.zero		1
	.type		_ZN59_INTERNAL_b75f7084_28_multi_tensor_lamb_stage_2_cu_c7e1319f4cuda3std3__45__cpo6rbeginE,@object
	.size		_ZN59_INTERNAL_b75f7084_28_multi_tensor_lamb_stage_2_cu_c7e1319f4cuda3std3__45__cpo6rbeginE,(_ZN59_INTERNAL_b75f7084_28_multi_tensor_lamb_stage_2_cu_c7e1319f4cuda3std6ranges3__45__cpo4nextE - _ZN59_INTERNAL_b75f7084_28_multi_tensor_lamb_stage_2_cu_c7e1319f4cuda3std3__45__cpo6rbeginE)
_ZN59_INTERNAL_b75f7084_28_multi_tensor_lamb_stage_2_cu_c7e1319f4cuda3std3__45__cpo6rbeginE:
	.zero		1
	.type		_ZN59_INTERNAL_b75f7084_28_multi_tensor_lamb_stage_2_cu_c7e1319f4cuda3std6ranges3__45__cpo4nextE,@object
	.size		_ZN59_INTERNAL_b75f7084_28_multi_tensor_lamb_stage_2_cu_c7e1319f4cuda3std6ranges3__45__cpo4nextE,(_ZN59_INTERNAL_b75f7084_28_multi_tensor_lamb_stage_2_cu_c7e1319f4cuda3std6ranges3__45__cpo4swapE - _ZN59_INTERNAL_b75f7084_28_multi_tensor_lamb_stage_2_cu_c7e1319f4cuda3std6ranges3__45__cpo4nextE)
_ZN59_INTERNAL_b75f7084_28_multi_tensor_lamb_stage_2_cu_c7e1319f4cuda3std6ranges3__45__cpo4nextE:
	.zero		1
	.type		_ZN59_INTERNAL_b75f7084_28_multi_tensor_lamb_stage_2_cu_c7e1319f4cuda3std6ranges3__45__cpo4swapE,@object
	.size		_ZN59_INTERNAL_b75f7084_28_multi_tensor_lamb_stage_2_cu_c7e1319f4cuda3std6ranges3__45__cpo4swapE,(_ZN59_INTERNAL_b75f7084_28_multi_tensor_lamb_stage_2_cu_c7e1319f4cuda3std3__420unreachable_sentinelE - _ZN59_INTERNAL_b75f7084_28_multi_tensor_lamb_stage_2_cu_c7e1319f4cuda3std6ranges3__45__cpo4swapE)
_ZN59_INTERNAL_b75f7084_28_multi_tensor_lamb_stage_2_cu_c7e1319f4cuda3std6ranges3__45__cpo4swapE:
	.zero		1
	.type		_ZN59_INTERNAL_b75f7084_28_multi_tensor_lamb_stage_2_cu_c7e1319f4cuda3std3__420unreachable_sentinelE,@object
	.size		_ZN59_INTERNAL_b75f7084_28_multi_tensor_lamb_stage_2_cu_c7e1319f4cuda3std3__420unreachable_sentinelE,(_ZN59_INTERNAL_b75f7084_28_multi_tensor_lamb_stage_2_cu_c7e1319f6thrust23THRUST_300001_SM_900_NS6system6detail10sequential3seqE - _ZN59_INTERNAL_b75f7084_28_multi_tensor_lamb_stage_2_cu_c7e1319f4cuda3std3__420unreachable_sentinelE)
_ZN59_INTERNAL_b75f7084_28_multi_tensor_lamb_stage_2_cu_c7e1319f4cuda3std3__420unreachable_sentinelE:
	.zero		1
	.type		_ZN59_INTERNAL_b75f7084_28_multi_tensor_lamb_stage_2_cu_c7e1319f6thrust23THRUST_300001_SM_900_NS6system6detail10sequential3seqE,@object
	.size		_ZN59_INTERNAL_b75f7084_28_multi_tensor_lamb_stage_2_cu_c7e1319f6thrust23THRUST_300001_SM_900_NS6system6detail10sequential3seqE,(_ZN59_INTERNAL_b75f7084_28_multi_tensor_lamb_stage_2_cu_c7e1319f4cuda3std3__45__cpo4cendE - _ZN59_INTERNAL_b75f7084_28_multi_tensor_lamb_stage_2_cu_c7e1319f6thrust23THRUST_300001_SM_900_NS6system6detail10sequential3seqE)
_ZN59_INTERNAL_b75f7084_28_multi_tensor_lamb_stage_2_cu_c7e1319f6thrust23THRUST_300001_SM_900_NS6system6detail10sequential3seqE:
	.zero		1
	.type		_ZN59_INTERNAL_b75f7084_28_multi_tensor_lamb_stage_2_cu_c7e1319f4cuda3std3__45__cpo4cendE,@object
	.size		_ZN59_INTERNAL_b75f7084_28_multi_tensor_lamb_stage_2_cu_c7e1319f4cuda3std3__45__cpo4cendE,(_ZN59_INTERNAL_b75f7084_28_multi_tensor_lamb_stage_2_cu_c7e1319f4cuda3std6ranges3__45__cpo9iter_swapE - _ZN59_INTERNAL_b75f7084_28_multi_tensor_lamb_stage_2_cu_c7e1319f4cuda3std3__45__cpo4cendE)
_ZN59_INTERNAL_b75f7084_28_multi_tensor_lamb_stage_2_cu_c7e1319f4cuda3std3__45__cpo4cendE:
	.zero		1
	.type		_ZN59_INTERNAL_b75f7084_28_multi_tensor_lamb_stage_2_cu_c7e1319f4cuda3std6ranges3__45__cpo9iter_swapE,@object
	.size		_ZN59_INTERNAL_b75f7084_28_multi_tensor_lamb_stage_2_cu_c7e1319f4cuda3std6ranges3__45__cpo9iter_swapE,(_ZN59_INTERNAL_b75f7084_28_multi_tensor_lamb_stage_2_cu_c7e1319f4cuda3std3__45__cpo5crendE - _ZN59_INTERNAL_b75f7084_28_multi_tensor_lamb_stage_2_cu_c7e1319f4cuda3std6ranges3__45__cpo9iter_swapE)
_ZN59_INTERNAL_b75f7084_28_multi_tensor_lamb_stage_2_cu_c7e1319f4cuda3std6ranges3__45__cpo9iter_swapE:
	.zero		1
	.type		_ZN59_INTERNAL_b75f7084_28_multi_tensor_lamb_stage_2_cu_c7e1319f4cuda3std3__45__cpo5crendE,@object
	.size		_ZN59_INTERNAL_b75f7084_28_multi_tensor_lamb_stage_2_cu_c7e1319f4cuda3std3__45__cpo5crendE,(_ZN59_INTERNAL_b75f7084_28_multi_tensor_lamb_stage_2_cu_c7e1319f4cuda3std6ranges3__45__cpo5cdataE - _ZN59_INTERNAL_b75f7084_28_multi_tensor_lamb_stage_2_cu_c7e1319f4cuda3std3__45__cpo5crendE)
_ZN59_INTERNAL_b75f7084_28_multi_tensor_lamb_stage_2_cu_c7e1319f4cuda3std3__45__cpo5crendE:
	.zero		1
	.type		_ZN59_INTERNAL_b75f7084_28_multi_tensor_lamb_stage_2_cu_c7e1319f4cuda3std6ranges3__45__cpo5cdataE,@object
	.size		_ZN59_INTERNAL_b75f7084_28_multi_tensor_lamb_stage_2_cu_c7e1319f4cuda3std6ranges3__45__cpo5cdataE,(_ZN59_INTERNAL_b75f7084_28_multi_tensor_lamb_stage_2_cu_c7e1319f4cuda3std6ranges3__45__cpo3endE - _ZN59_INTERNAL_b75f7084_28_multi_tensor_lamb_stage_2_cu_c7e1319f4cuda3std6ranges3__45__cpo5cdataE)
_ZN59_INTERNAL_b75f7084_28_multi_tensor_lamb_stage_2_cu_c7e1319f4cuda3std6ranges3__45__cpo5cdataE:
	.zero		1
	.type		_ZN59_INTERNAL_b75f7084_28_multi_tensor_lamb_stage_2_cu_c7e1319f4cuda3std6ranges3__45__cpo3endE,@object
	.size		_ZN59_INTERNAL_b75f7084_28_multi_tensor_lamb_stage_2_cu_c7e1319f4cuda3std6ranges3__45__cpo3endE,(_ZN59_INTERNAL_b75f7084_28_multi_tensor_lamb_stage_2_cu_c7e1319f4cuda3std3__419piecewise_constructE - _ZN59_INTERNAL_b75f7084_28_multi_tensor_lamb_stage_2_cu_c7e1319f4cuda3std6ranges3__45__cpo3endE)
_ZN59_INTERNAL_b75f7084_28_multi_tensor_lamb_stage_2_cu_c7e1319f4cuda3std6ranges3__45__cpo3endE:
	.zero		1
	.type		_ZN59_INTERNAL_b75f7084_28_multi_tensor_lamb_stage_2_cu_c7e1319f4cuda3std3__419piecewise_constructE,@object
	.size		_ZN59_INTERNAL_b75f7084_28_multi_tensor_lamb_stage_2_cu_c7e1319f4cuda3std3__419piecewise_constructE,(_ZN59_INTERNAL_b75f7084_28_multi_tensor_lamb_stage_2_cu_c7e1319f4cuda3std6ranges3__45__cpo5ssizeE - _ZN59_INTERNAL_b75f7084_28_multi_tensor_lamb_stage_2_cu_c7e1319f4cuda3std3__419piecewise_constructE)
_ZN59_INTERNAL_b75f7084_28_multi_tensor_lamb_stage_2_cu_c7e1319f4cuda3std3__419piecewise_constructE:
	.zero		1
	.type		_ZN59_INTERNAL_b75f7084_28_multi_tensor_lamb_stage_2_cu_c7e1319f4cuda3std6ranges3__45__cpo5ssizeE,@object
	.size		_ZN59_INTERNAL_b75f7084_28_multi_tensor_lamb_stage_2_cu_c7e1319f4cuda3std6ranges3__45__cpo5ssizeE,(_ZN59_INTERNAL_b75f7084_28_multi_tensor_lamb_stage_2_cu_c7e1319f4cuda3std3__45__cpo3endE - _ZN59_INTERNAL_b75f7084_28_multi_tensor_lamb_stage_2_cu_c7e1319f4cuda3std6ranges3__45__cpo5ssizeE)
_ZN59_INTERNAL_b75f7084_28_multi_tensor_lamb_stage_2_cu_c7e1319f4cuda3std6ranges3__45__cpo5ssizeE:
	.zero		1
	.type		_ZN59_INTERNAL_b75f7084_28_multi_tensor_lamb_stage_2_cu_c7e1319f4cuda3std3__45__cpo3endE,@object
	.size		_ZN59_INTERNAL_b75f7084_28_multi_tensor_lamb_stage_2_cu_c7e1319f4cuda3std3__45__cpo3endE,(_ZN59_INTERNAL_b75f7084_28_multi_tensor_lamb_stage_2_cu_c7e1319f4cuda3std6ranges3__45__cpo4cendE - _ZN59_INTERNAL_b75f7084_28_multi_tensor_lamb_stage_2_cu_c7e1319f4cuda3std3__45__cpo3endE)
_ZN59_INTERNAL_b75f7084_28_multi_tensor_lamb_stage_2_cu_c7e1319f4cuda3std3__45__cpo3endE:
	.zero		1
	.type		_ZN59_INTERNAL_b75f7084_28_multi_tensor_lamb_stage_2_cu_c7e1319f4cuda3std6ranges3__45__cpo4cendE,@object
	.size		_ZN59_INTERNAL_b75f7084_28_multi_tensor_lamb_stage_2_cu_c7e1319f4cuda3std6ranges3__45__cpo4cendE,(_ZN59_INTERNAL_b75f7084_28_multi_tensor_lamb_stage_2_cu_c7e1319f4cuda3std3__45__cpo4rendE - _ZN59_INTERNAL_b75f7084_28_multi_tensor_lamb_stage_2_cu_c7e1319f4cuda3std6ranges3__45__cpo4cendE)
_ZN59_INTERNAL_b75f7084_28_multi_tensor_lamb_stage_2_cu_c7e1319f4cuda3std6ranges3__45__cpo4cendE:
	.zero		1
	.type		_ZN59_INTERNAL_b75f7084_28_multi_tensor_lamb_stage_2_cu_c7e1319f4cuda3std3__45__cpo4rendE,@object
	.size		_ZN59_INTERNAL_b75f7084_28_multi_tensor_lamb_stage_2_cu_c7e1319f4cuda3std3__45__cpo4rendE,(_ZN59_INTERNAL_b75f7084_28_multi_tensor_lamb_stage_2_cu_c7e1319f4cuda3std6ranges3__45__cpo4prevE - _ZN59_INTERNAL_b75f7084_28_multi_tensor_lamb_stage_2_cu_c7e1319f4cuda3std3__45__cpo4rendE)
_ZN59_INTERNAL_b75f7084_28_multi_tensor_lamb_stage_2_cu_c7e1319f4cuda3std3__45__cpo4rendE:
	.zero		1
	.type		_ZN59_INTERNAL_b75f7084_28_multi_tensor_lamb_stage_2_cu_c7e1319f4cuda3std6ranges3__45__cpo4prevE,@object
	.size		_ZN59_INTERNAL_b75f7084_28_multi_tensor_lamb_stage_2_cu_c7e1319f4cuda3std6ranges3__45__cpo4prevE,(_ZN59_INTERNAL_b75f7084_28_multi_tensor_lamb_stage_2_cu_c7e1319f4cuda3std6ranges3__45__cpo9iter_moveE - _ZN59_INTERNAL_b75f7084_28_multi_tensor_lamb_stage_2_cu_c7e1319f4cuda3std6ranges3__45__cpo4prevE)
_ZN59_INTERNAL_b75f7084_28_multi_tensor_lamb_stage_2_cu_c7e1319f4cuda3std6ranges3__45__cpo4prevE:
	.zero		1
	.type		_ZN59_INTERNAL_b75f7084_28_multi_tensor_lamb_stage_2_cu_c7e1319f4cuda3std6ranges3__45__cpo9iter_moveE,@object
	.size		_ZN59_INTERNAL_b75f7084_28_multi_tensor_lamb_stage_2_cu_c7e1319f4cuda3std6ranges3__45__cpo9iter_moveE,(.L_13 - _ZN59_INTERNAL_b75f7084_28_multi_tensor_lamb_stage_2_cu_c7e1319f4cuda3std6ranges3__45__cpo9iter_moveE)
_ZN59_INTERNAL_b75f7084_28_multi_tensor_lamb_stage_2_cu_c7e1319f4cuda3std6ranges3__45__cpo9iter_moveE:
	.zero		1
.L_13:


//--------------------- .nv.constant0._Z25multi_tensor_apply_kernelI18TensorListMetadataILi2EE17LAMBStage2FunctorIN3c104HalfES4_EJPfS6_ffbEEvlPViT_T0_DpT1_ --------------------------
	.section	.nv.constant0._Z25multi_tensor_apply_kernelI18TensorListMetadataILi2EE17LAMBStage2FunctorIN3c104HalfES4_EJPfS6_ffbEEvlPViT_T0_DpT1_,"a",@progbits
	.sectionflags	@""
	.align	4
.nv.constant0._Z25multi_tensor_apply_kernelI18TensorListMetadataILi2EE17LAMBStage2FunctorIN3c104HalfES4_EJPfS6_ffbEEvlPViT_T0_DpT1_:
	.zero		3721


//--------------------- .nv.constant0._Z25multi_tensor_apply_kernelI18TensorListMetadataILi2EE17LAMBStage2FunctorIN3c104HalfEfEJPfS6_ffbEEvlPViT_T0_DpT1_ --------------------------
	.section	.nv.constant0._Z25multi_tensor_apply_kernelI18TensorListMetadataILi2EE17LAMBStage2FunctorIN3c104HalfEfEJPfS6_ffbEEvlPViT_T0_DpT1_,"a",@progbits
	.sectionflags	@""
	.align	4
.nv.constant0._Z25multi_tensor_apply_kernelI18TensorListMetadataILi2EE17LAMBStage2FunctorIN3c104HalfEfEJPfS6_ffbEEvlPViT_T0_DpT1_:
	.zero		3721


//--------------------- .nv.constant0._Z25multi_tensor_apply_kernelI18TensorListMetadataILi2EE17LAMBStage2FunctorIfN3c104HalfEEJPfS6_ffbEEvlPViT_T0_DpT1_ --------------------------
	.section	.nv.constant0._Z25multi_tensor_apply_kernelI18TensorListMetadataILi2EE17LAMBStage2FunctorIfN3c104HalfEEJPfS6_ffbEEvlPViT_T0_DpT1_,"a",@progbits
	.sectionflags	@""
	.align	4
.nv.constant0._Z25multi_tensor_apply_kernelI18TensorListMetadataILi2EE17LAMBStage2FunctorIfN3c104HalfEEJPfS6_ffbEEvlPViT_T0_DpT1_:
	.zero		3721


//--------------------- .nv.constant0._Z25multi_tensor_apply_kernelI18TensorListMetadataILi2EE17LAMBStage2FunctorIffEJPfS4_ffbEEvlPViT_T0_DpT1_ --------------------------
	.section	.nv.constant0._Z25multi_tensor_apply_kernelI18TensorListMetadataILi2EE17LAMBStage2FunctorIffEJPfS4_ffbEEvlPViT_T0_DpT1_,"a",@progbits
	.sectionflags	@""
	.align	4
.nv.constant0._Z25multi_tensor_apply_kernelI18TensorListMetadataILi2EE17LAMBStage2FunctorIffEJPfS4_ffbEEvlPViT_T0_DpT1_:
	.zero		3721


//--------------------- SYMBOLS --------------------------

	.type		.nv.reservedSmem.offset0,@object
	.size		.nv.reservedSmem.offset0,0x4
